//
// Generated by NVIDIA NVVM Compiler
//
// Compiler Build ID: CL-36424714
// Cuda compilation tools, release 13.0, V13.0.88
// Based on NVVM 20.0.0
//

.version 9.0
.target sm_100
.address_size 64

	// .globl	_Z18rmsnorm_dim1_nocubILi256EEvPKfPfiiiif
// _ZZ18rmsnorm_dim1_nocubILi256EEvPKfPfiiiifE4smem has been demoted

.visible .entry _Z18rmsnorm_dim1_nocubILi256EEvPKfPfiiiif(
	.param .u64 .ptr .align 1 _Z18rmsnorm_dim1_nocubILi256EEvPKfPfiiiif_param_0,
	.param .u64 .ptr .align 1 _Z18rmsnorm_dim1_nocubILi256EEvPKfPfiiiif_param_1,
	.param .u32 _Z18rmsnorm_dim1_nocubILi256EEvPKfPfiiiif_param_2,
	.param .u32 _Z18rmsnorm_dim1_nocubILi256EEvPKfPfiiiif_param_3,
	.param .u32 _Z18rmsnorm_dim1_nocubILi256EEvPKfPfiiiif_param_4,
	.param .u32 _Z18rmsnorm_dim1_nocubILi256EEvPKfPfiiiif_param_5,
	.param .f32 _Z18rmsnorm_dim1_nocubILi256EEvPKfPfiiiif_param_6
)
{
	.reg .pred 	%p<26>;
	.reg .b32 	%r<243>;
	.reg .b32 	%f<124>;
	.reg .b64 	%rd<84>;
	// demoted variable
	.shared .align 4 .b8 _ZZ18rmsnorm_dim1_nocubILi256EEvPKfPfiiiifE4smem[1024];
	ld.param.u32 	%r107, [_Z18rmsnorm_dim1_nocubILi256EEvPKfPfiiiif_param_2];
	ld.param.u32 	%r105, [_Z18rmsnorm_dim1_nocubILi256EEvPKfPfiiiif_param_4];
	ld.param.u32 	%r106, [_Z18rmsnorm_dim1_nocubILi256EEvPKfPfiiiif_param_5];
	mov.u32 	%r1, %ctaid.y;
	mov.u32 	%r108, %ctaid.x;
	mov.u32 	%r242, %tid.x;
	mul.lo.s32 	%r109, %r106, %r105;
	setp.ge.s32 	%p1, %r1, %r107;
	setp.ge.s32 	%p2, %r108, %r109;
	or.pred  	%p3, %p1, %p2;
	@%p3 bra 	$L__BB0_37;
	ld.param.u32 	%r205, [_Z18rmsnorm_dim1_nocubILi256EEvPKfPfiiiif_param_3];
	div.s32 	%r5, %r108, %r106;
	mul.lo.s32 	%r110, %r5, %r106;
	sub.s32 	%r6, %r108, %r110;
	setp.ge.s32 	%p4, %r242, %r205;
	mov.f32 	%f123, 0f00000000;
	@%p4 bra 	$L__BB0_14;
	ld.param.u32 	%r206, [_Z18rmsnorm_dim1_nocubILi256EEvPKfPfiiiif_param_3];
	not.b32 	%r111, %r242;
	add.s32 	%r112, %r206, %r111;
	shr.u32 	%r113, %r112, 8;
	add.s32 	%r7, %r113, 1;
	setp.lt.u32 	%p5, %r112, 3840;
	mov.f32 	%f123, 0f00000000;
	mov.u32 	%r230, %r242;
	@%p5 bra 	$L__BB0_5;
	ld.param.u32 	%r207, [_Z18rmsnorm_dim1_nocubILi256EEvPKfPfiiiif_param_3];
	mad.lo.s32 	%r114, %r207, %r1, %r242;
	add.s32 	%r115, %r114, 256;
	mad.lo.s32 	%r116, %r105, %r115, %r5;
	mad.lo.s32 	%r228, %r106, %r116, %r6;
	add.s32 	%r117, %r114, 512;
	mad.lo.s32 	%r118, %r105, %r117, %r5;
	mad.lo.s32 	%r227, %r106, %r118, %r6;
	add.s32 	%r119, %r114, 768;
	mad.lo.s32 	%r120, %r105, %r119, %r5;
	mad.lo.s32 	%r226, %r106, %r120, %r6;
	add.s32 	%r121, %r114, 1024;
	mad.lo.s32 	%r122, %r105, %r121, %r5;
	mad.lo.s32 	%r225, %r106, %r122, %r6;
	add.s32 	%r123, %r114, 1280;
	mad.lo.s32 	%r124, %r105, %r123, %r5;
	mad.lo.s32 	%r224, %r106, %r124, %r6;
	add.s32 	%r125, %r114, 1536;
	mad.lo.s32 	%r126, %r105, %r125, %r5;
	mad.lo.s32 	%r223, %r106, %r126, %r6;
	add.s32 	%r127, %r114, 1792;
	mad.lo.s32 	%r128, %r105, %r127, %r5;
	mad.lo.s32 	%r222, %r106, %r128, %r6;
	add.s32 	%r129, %r114, 2048;
	mad.lo.s32 	%r130, %r105, %r129, %r5;
	mad.lo.s32 	%r221, %r106, %r130, %r6;
	add.s32 	%r131, %r114, 2304;
	mad.lo.s32 	%r132, %r105, %r131, %r5;
	mad.lo.s32 	%r220, %r106, %r132, %r6;
	add.s32 	%r133, %r114, 2560;
	mad.lo.s32 	%r134, %r105, %r133, %r5;
	mad.lo.s32 	%r219, %r106, %r134, %r6;
	add.s32 	%r135, %r114, 2816;
	mad.lo.s32 	%r136, %r105, %r135, %r5;
	mad.lo.s32 	%r218, %r106, %r136, %r6;
	add.s32 	%r137, %r114, 3072;
	mad.lo.s32 	%r138, %r105, %r137, %r5;
	mad.lo.s32 	%r217, %r106, %r138, %r6;
	add.s32 	%r139, %r114, 3328;
	mad.lo.s32 	%r140, %r105, %r139, %r5;
	mad.lo.s32 	%r216, %r106, %r140, %r6;
	add.s32 	%r141, %r114, 3584;
	mad.lo.s32 	%r142, %r105, %r141, %r5;
	mad.lo.s32 	%r215, %r106, %r142, %r6;
	add.s32 	%r143, %r114, 3840;
	mad.lo.s32 	%r144, %r105, %r143, %r5;
	mad.lo.s32 	%r214, %r106, %r144, %r6;
	mad.lo.s32 	%r145, %r105, %r114, %r5;
	mad.lo.s32 	%r213, %r106, %r145, %r6;
	and.b32  	%r146, %r7, 33554416;
	neg.s32 	%r212, %r146;
	mov.f32 	%f123, 0f00000000;
	mov.u32 	%r230, %r242;
$L__BB0_4:
	.pragma "nounroll";
	ld.param.u64 	%rd80, [_Z18rmsnorm_dim1_nocubILi256EEvPKfPfiiiif_param_0];
	cvta.to.global.u64 	%rd6, %rd80;
	mul.wide.s32 	%rd7, %r213, 4;
	add.s64 	%rd8, %rd6, %rd7;
	ld.global.nc.f32 	%f20, [%rd8];
	fma.rn.f32 	%f21, %f20, %f20, %f123;
	mul.wide.s32 	%rd9, %r228, 4;
	add.s64 	%rd10, %rd6, %rd9;
	ld.global.nc.f32 	%f22, [%rd10];
	fma.rn.f32 	%f23, %f22, %f22, %f21;
	mul.wide.s32 	%rd11, %r227, 4;
	add.s64 	%rd12, %rd6, %rd11;
	ld.global.nc.f32 	%f24, [%rd12];
	fma.rn.f32 	%f25, %f24, %f24, %f23;
	mul.wide.s32 	%rd13, %r226, 4;
	add.s64 	%rd14, %rd6, %rd13;
	ld.global.nc.f32 	%f26, [%rd14];
	fma.rn.f32 	%f27, %f26, %f26, %f25;
	mul.wide.s32 	%rd15, %r225, 4;
	add.s64 	%rd16, %rd6, %rd15;
	ld.global.nc.f32 	%f28, [%rd16];
	fma.rn.f32 	%f29, %f28, %f28, %f27;
	mul.wide.s32 	%rd17, %r224, 4;
	add.s64 	%rd18, %rd6, %rd17;
	ld.global.nc.f32 	%f30, [%rd18];
	fma.rn.f32 	%f31, %f30, %f30, %f29;
	mul.wide.s32 	%rd19, %r223, 4;
	add.s64 	%rd20, %rd6, %rd19;
	ld.global.nc.f32 	%f32, [%rd20];
	fma.rn.f32 	%f33, %f32, %f32, %f31;
	mul.wide.s32 	%rd21, %r222, 4;
	add.s64 	%rd22, %rd6, %rd21;
	ld.global.nc.f32 	%f34, [%rd22];
	fma.rn.f32 	%f35, %f34, %f34, %f33;
	mul.wide.s32 	%rd23, %r221, 4;
	add.s64 	%rd24, %rd6, %rd23;
	ld.global.nc.f32 	%f36, [%rd24];
	fma.rn.f32 	%f37, %f36, %f36, %f35;
	mul.wide.s32 	%rd25, %r220, 4;
	add.s64 	%rd26, %rd6, %rd25;
	ld.global.nc.f32 	%f38, [%rd26];
	fma.rn.f32 	%f39, %f38, %f38, %f37;
	mul.wide.s32 	%rd27, %r219, 4;
	add.s64 	%rd28, %rd6, %rd27;
	ld.global.nc.f32 	%f40, [%rd28];
	fma.rn.f32 	%f41, %f40, %f40, %f39;
	mul.wide.s32 	%rd29, %r218, 4;
	add.s64 	%rd30, %rd6, %rd29;
	ld.global.nc.f32 	%f42, [%rd30];
	fma.rn.f32 	%f43, %f42, %f42, %f41;
	mul.wide.s32 	%rd31, %r217, 4;
	add.s64 	%rd32, %rd6, %rd31;
	ld.global.nc.f32 	%f44, [%rd32];
	fma.rn.f32 	%f45, %f44, %f44, %f43;
	mul.wide.s32 	%rd33, %r216, 4;
	add.s64 	%rd34, %rd6, %rd33;
	ld.global.nc.f32 	%f46, [%rd34];
	fma.rn.f32 	%f47, %f46, %f46, %f45;
	mul.wide.s32 	%rd35, %r215, 4;
	add.s64 	%rd36, %rd6, %rd35;
	ld.global.nc.f32 	%f48, [%rd36];
	fma.rn.f32 	%f49, %f48, %f48, %f47;
	mul.wide.s32 	%rd37, %r214, 4;
	add.s64 	%rd38, %rd6, %rd37;
	ld.global.nc.f32 	%f50, [%rd38];
	fma.rn.f32 	%f123, %f50, %f50, %f49;
	add.s32 	%r230, %r230, 4096;
	shl.b32 	%r147, %r109, 12;
	add.s32 	%r228, %r228, %r147;
	add.s32 	%r227, %r227, %r147;
	add.s32 	%r226, %r226, %r147;
	add.s32 	%r225, %r225, %r147;
	add.s32 	%r224, %r224, %r147;
	add.s32 	%r223, %r223, %r147;
	add.s32 	%r222, %r222, %r147;
	add.s32 	%r221, %r221, %r147;
	add.s32 	%r220, %r220, %r147;
	add.s32 	%r219, %r219, %r147;
	add.s32 	%r218, %r218, %r147;
	add.s32 	%r217, %r217, %r147;
	add.s32 	%r216, %r216, %r147;
	add.s32 	%r215, %r215, %r147;
	add.s32 	%r214, %r214, %r147;
	add.s32 	%r213, %r213, %r147;
	add.s32 	%r212, %r212, 16;
	setp.ne.s32 	%p6, %r212, 0;
	@%p6 bra 	$L__BB0_4;
$L__BB0_5:
	and.b32  	%r62, %r7, 15;
	setp.eq.s32 	%p7, %r62, 0;
	@%p7 bra 	$L__BB0_14;
	ld.param.u32 	%r208, [_Z18rmsnorm_dim1_nocubILi256EEvPKfPfiiiif_param_3];
	ld.param.u64 	%rd81, [_Z18rmsnorm_dim1_nocubILi256EEvPKfPfiiiif_param_0];
	cvta.to.global.u64 	%rd1, %rd81;
	mul.lo.s32 	%r63, %r208, %r1;
	and.b32  	%r64, %r7, 7;
	setp.lt.u32 	%p8, %r62, 8;
	@%p8 bra 	$L__BB0_8;
	add.s32 	%r148, %r230, %r63;
	mad.lo.s32 	%r149, %r148, %r105, %r5;
	mad.lo.s32 	%r150, %r149, %r106, %r6;
	mul.wide.s32 	%rd39, %r150, 4;
	add.s64 	%rd40, %rd1, %rd39;
	ld.global.nc.f32 	%f52, [%rd40];
	fma.rn.f32 	%f53, %f52, %f52, %f123;
	add.s32 	%r151, %r148, 256;
	mad.lo.s32 	%r152, %r151, %r105, %r5;
	mad.lo.s32 	%r153, %r152, %r106, %r6;
	mul.wide.s32 	%rd41, %r153, 4;
	add.s64 	%rd42, %rd1, %rd41;
	ld.global.nc.f32 	%f54, [%rd42];
	fma.rn.f32 	%f55, %f54, %f54, %f53;
	add.s32 	%r154, %r148, 512;
	mad.lo.s32 	%r155, %r154, %r105, %r5;
	mad.lo.s32 	%r156, %r155, %r106, %r6;
	mul.wide.s32 	%rd43, %r156, 4;
	add.s64 	%rd44, %rd1, %rd43;
	ld.global.nc.f32 	%f56, [%rd44];
	fma.rn.f32 	%f57, %f56, %f56, %f55;
	add.s32 	%r157, %r148, 768;
	mad.lo.s32 	%r158, %r157, %r105, %r5;
	mad.lo.s32 	%r159, %r158, %r106, %r6;
	mul.wide.s32 	%rd45, %r159, 4;
	add.s64 	%rd46, %rd1, %rd45;
	ld.global.nc.f32 	%f58, [%rd46];
	fma.rn.f32 	%f59, %f58, %f58, %f57;
	add.s32 	%r160, %r148, 1024;
	mad.lo.s32 	%r161, %r160, %r105, %r5;
	mad.lo.s32 	%r162, %r161, %r106, %r6;
	mul.wide.s32 	%rd47, %r162, 4;
	add.s64 	%rd48, %rd1, %rd47;
	ld.global.nc.f32 	%f60, [%rd48];
	fma.rn.f32 	%f61, %f60, %f60, %f59;
	add.s32 	%r163, %r148, 1280;
	mad.lo.s32 	%r164, %r163, %r105, %r5;
	mad.lo.s32 	%r165, %r164, %r106, %r6;
	mul.wide.s32 	%rd49, %r165, 4;
	add.s64 	%rd50, %rd1, %rd49;
	ld.global.nc.f32 	%f62, [%rd50];
	fma.rn.f32 	%f63, %f62, %f62, %f61;
	add.s32 	%r166, %r148, 1536;
	mad.lo.s32 	%r167, %r166, %r105, %r5;
	mad.lo.s32 	%r168, %r167, %r106, %r6;
	mul.wide.s32 	%rd51, %r168, 4;
	add.s64 	%rd52, %rd1, %rd51;
	ld.global.nc.f32 	%f64, [%rd52];
	fma.rn.f32 	%f65, %f64, %f64, %f63;
	add.s32 	%r169, %r148, 1792;
	mad.lo.s32 	%r170, %r169, %r105, %r5;
	mad.lo.s32 	%r171, %r170, %r106, %r6;
	mul.wide.s32 	%rd53, %r171, 4;
	add.s64 	%rd54, %rd1, %rd53;
	ld.global.nc.f32 	%f66, [%rd54];
	fma.rn.f32 	%f123, %f66, %f66, %f65;
	add.s32 	%r230, %r230, 2048;
$L__BB0_8:
	setp.eq.s32 	%p9, %r64, 0;
	@%p9 bra 	$L__BB0_14;
	and.b32  	%r67, %r7, 3;
	setp.lt.u32 	%p10, %r64, 4;
	@%p10 bra 	$L__BB0_11;
	add.s32 	%r172, %r230, %r63;
	mad.lo.s32 	%r173, %r172, %r105, %r5;
	mad.lo.s32 	%r174, %r173, %r106, %r6;
	mul.wide.s32 	%rd55, %r174, 4;
	add.s64 	%rd56, %rd1, %rd55;
	ld.global.nc.f32 	%f68, [%rd56];
	fma.rn.f32 	%f69, %f68, %f68, %f123;
	add.s32 	%r175, %r172, 256;
	mad.lo.s32 	%r176, %r175, %r105, %r5;
	mad.lo.s32 	%r177, %r176, %r106, %r6;
	mul.wide.s32 	%rd57, %r177, 4;
	add.s64 	%rd58, %rd1, %rd57;
	ld.global.nc.f32 	%f70, [%rd58];
	fma.rn.f32 	%f71, %f70, %f70, %f69;
	add.s32 	%r178, %r172, 512;
	mad.lo.s32 	%r179, %r178, %r105, %r5;
	mad.lo.s32 	%r180, %r179, %r106, %r6;
	mul.wide.s32 	%rd59, %r180, 4;
	add.s64 	%rd60, %rd1, %rd59;
	ld.global.nc.f32 	%f72, [%rd60];
	fma.rn.f32 	%f73, %f72, %f72, %f71;
	add.s32 	%r181, %r172, 768;
	mad.lo.s32 	%r182, %r181, %r105, %r5;
	mad.lo.s32 	%r183, %r182, %r106, %r6;
	mul.wide.s32 	%rd61, %r183, 4;
	add.s64 	%rd62, %rd1, %rd61;
	ld.global.nc.f32 	%f74, [%rd62];
	fma.rn.f32 	%f123, %f74, %f74, %f73;
	add.s32 	%r230, %r230, 1024;
$L__BB0_11:
	setp.eq.s32 	%p11, %r67, 0;
	@%p11 bra 	$L__BB0_14;
	add.s32 	%r184, %r230, %r63;
	mad.lo.s32 	%r185, %r105, %r184, %r5;
	mad.lo.s32 	%r234, %r106, %r185, %r6;
	shl.b32 	%r71, %r109, 8;
	neg.s32 	%r233, %r67;
$L__BB0_13:
	.pragma "nounroll";
	mul.wide.s32 	%rd63, %r234, 4;
	add.s64 	%rd64, %rd1, %rd63;
	ld.global.nc.f32 	%f75, [%rd64];
	fma.rn.f32 	%f123, %f75, %f75, %f123;
	add.s32 	%r234, %r234, %r71;
	add.s32 	%r233, %r233, 1;
	setp.ne.s32 	%p12, %r233, 0;
	@%p12 bra 	$L__BB0_13;
$L__BB0_14:
	shl.b32 	%r186, %r242, 2;
	mov.u32 	%r187, _ZZ18rmsnorm_dim1_nocubILi256EEvPKfPfiiiifE4smem;
	add.s32 	%r77, %r187, %r186;
	st.shared.f32 	[%r77], %f123;
	bar.sync 	0;
	setp.gt.u32 	%p13, %r242, 127;
	@%p13 bra 	$L__BB0_16;
	ld.shared.f32 	%f76, [%r77+512];
	ld.shared.f32 	%f77, [%r77];
	add.f32 	%f78, %f76, %f77;
	st.shared.f32 	[%r77], %f78;
$L__BB0_16:
	bar.sync 	0;
	setp.gt.u32 	%p14, %r242, 63;
	@%p14 bra 	$L__BB0_18;
	ld.shared.f32 	%f79, [%r77+256];
	ld.shared.f32 	%f80, [%r77];
	add.f32 	%f81, %f79, %f80;
	st.shared.f32 	[%r77], %f81;
$L__BB0_18:
	bar.sync 	0;
	setp.gt.u32 	%p15, %r242, 31;
	@%p15 bra 	$L__BB0_20;
	ld.shared.f32 	%f82, [%r77+128];
	ld.shared.f32 	%f83, [%r77];
	add.f32 	%f84, %f82, %f83;
	st.shared.f32 	[%r77], %f84;
$L__BB0_20:
	bar.sync 	0;
	setp.gt.u32 	%p16, %r242, 15;
	@%p16 bra 	$L__BB0_22;
	ld.shared.f32 	%f85, [%r77+64];
	ld.shared.f32 	%f86, [%r77];
	add.f32 	%f87, %f85, %f86;
	st.shared.f32 	[%r77], %f87;
$L__BB0_22:
	bar.sync 	0;
	setp.gt.u32 	%p17, %r242, 7;
	@%p17 bra 	$L__BB0_24;
	ld.shared.f32 	%f88, [%r77+32];
	ld.shared.f32 	%f89, [%r77];
	add.f32 	%f90, %f88, %f89;
	st.shared.f32 	[%r77], %f90;
$L__BB0_24:
	bar.sync 	0;
	setp.gt.u32 	%p18, %r242, 3;
	@%p18 bra 	$L__BB0_26;
	ld.shared.f32 	%f91, [%r77+16];
	ld.shared.f32 	%f92, [%r77];
	add.f32 	%f93, %f91, %f92;
	st.shared.f32 	[%r77], %f93;
$L__BB0_26:
	bar.sync 	0;
	setp.gt.u32 	%p19, %r242, 1;
	@%p19 bra 	$L__BB0_28;
	ld.shared.f32 	%f94, [%r77+8];
	ld.shared.f32 	%f95, [%r77];
	add.f32 	%f96, %f94, %f95;
	st.shared.f32 	[%r77], %f96;
$L__BB0_28:
	bar.sync 	0;
	setp.ne.s32 	%p20, %r242, 0;
	@%p20 bra 	$L__BB0_30;
	ld.shared.f32 	%f97, [_ZZ18rmsnorm_dim1_nocubILi256EEvPKfPfiiiifE4smem+4];
	ld.shared.f32 	%f98, [%r77];
	add.f32 	%f99, %f97, %f98;
	st.shared.f32 	[%r77], %f99;
$L__BB0_30:
	ld.param.f32 	%f114, [_Z18rmsnorm_dim1_nocubILi256EEvPKfPfiiiif_param_6];
	ld.param.u32 	%r209, [_Z18rmsnorm_dim1_nocubILi256EEvPKfPfiiiif_param_3];
	setp.ge.s32 	%p21, %r242, %r209;
	bar.sync 	0;
	ld.shared.f32 	%f100, [_ZZ18rmsnorm_dim1_nocubILi256EEvPKfPfiiiifE4smem];
	cvt.rn.f32.s32 	%f101, %r209;
	div.rn.f32 	%f102, %f100, %f101;
	add.f32 	%f103, %f114, %f102;
	rsqrt.approx.f32 	%f14, %f103;
	@%p21 bra 	$L__BB0_37;
	ld.param.u32 	%r210, [_Z18rmsnorm_dim1_nocubILi256EEvPKfPfiiiif_param_3];
	ld.param.u64 	%rd83, [_Z18rmsnorm_dim1_nocubILi256EEvPKfPfiiiif_param_1];
	ld.param.u64 	%rd82, [_Z18rmsnorm_dim1_nocubILi256EEvPKfPfiiiif_param_0];
	cvta.to.global.u64 	%rd2, %rd82;
	cvta.to.global.u64 	%rd3, %rd83;
	mul.lo.s32 	%r78, %r210, %r1;
	not.b32 	%r188, %r242;
	add.s32 	%r79, %r210, %r188;
	and.b32  	%r189, %r79, 768;
	setp.eq.s32 	%p22, %r189, 768;
	@%p22 bra 	$L__BB0_34;
	shr.u32 	%r190, %r79, 8;
	add.s32 	%r191, %r190, 1;
	and.b32  	%r192, %r191, 3;
	add.s32 	%r193, %r242, %r78;
	mad.lo.s32 	%r194, %r105, %r193, %r5;
	mad.lo.s32 	%r236, %r106, %r194, %r6;
	shl.b32 	%r81, %r109, 8;
	neg.s32 	%r235, %r192;
	shl.b32 	%r195, %r191, 8;
	and.b32  	%r196, %r195, 768;
	add.s32 	%r242, %r242, %r196;
$L__BB0_33:
	.pragma "nounroll";
	mul.wide.s32 	%rd65, %r236, 4;
	add.s64 	%rd66, %rd2, %rd65;
	ld.global.nc.f32 	%f104, [%rd66];
	mul.f32 	%f105, %f14, %f104;
	add.s64 	%rd67, %rd3, %rd65;
	st.global.f32 	[%rd67], %f105;
	add.s32 	%r236, %r236, %r81;
	add.s32 	%r235, %r235, 1;
	setp.ne.s32 	%p23, %r235, 0;
	@%p23 bra 	$L__BB0_33;
$L__BB0_34:
	setp.lt.u32 	%p24, %r79, 768;
	@%p24 bra 	$L__BB0_37;
	add.s32 	%r197, %r242, %r78;
	add.s32 	%r198, %r197, 256;
	mad.lo.s32 	%r199, %r105, %r198, %r5;
	mad.lo.s32 	%r241, %r106, %r199, %r6;
	shl.b32 	%r90, %r109, 10;
	add.s32 	%r200, %r197, 512;
	mad.lo.s32 	%r201, %r105, %r200, %r5;
	mad.lo.s32 	%r240, %r106, %r201, %r6;
	add.s32 	%r202, %r197, 768;
	mad.lo.s32 	%r203, %r105, %r202, %r5;
	mad.lo.s32 	%r239, %r106, %r203, %r6;
	mad.lo.s32 	%r204, %r105, %r197, %r5;
	mad.lo.s32 	%r238, %r106, %r204, %r6;
$L__BB0_36:
	ld.param.u32 	%r211, [_Z18rmsnorm_dim1_nocubILi256EEvPKfPfiiiif_param_3];
	mul.wide.s32 	%rd68, %r238, 4;
	add.s64 	%rd69, %rd2, %rd68;
	ld.global.nc.f32 	%f106, [%rd69];
	mul.f32 	%f107, %f14, %f106;
	add.s64 	%rd70, %rd3, %rd68;
	st.global.f32 	[%rd70], %f107;
	mul.wide.s32 	%rd71, %r241, 4;
	add.s64 	%rd72, %rd2, %rd71;
	ld.global.nc.f32 	%f108, [%rd72];
	mul.f32 	%f109, %f14, %f108;
	add.s64 	%rd73, %rd3, %rd71;
	st.global.f32 	[%rd73], %f109;
	mul.wide.s32 	%rd74, %r240, 4;
	add.s64 	%rd75, %rd2, %rd74;
	ld.global.nc.f32 	%f110, [%rd75];
	mul.f32 	%f111, %f14, %f110;
	add.s64 	%rd76, %rd3, %rd74;
	st.global.f32 	[%rd76], %f111;
	mul.wide.s32 	%rd77, %r239, 4;
	add.s64 	%rd78, %rd2, %rd77;
	ld.global.nc.f32 	%f112, [%rd78];
	mul.f32 	%f113, %f14, %f112;
	add.s64 	%rd79, %rd3, %rd77;
	st.global.f32 	[%rd79], %f113;
	add.s32 	%r242, %r242, 1024;
	add.s32 	%r241, %r241, %r90;
	add.s32 	%r240, %r240, %r90;
	add.s32 	%r239, %r239, %r90;
	add.s32 	%r238, %r238, %r90;
	setp.lt.s32 	%p25, %r242, %r211;
	@%p25 bra 	$L__BB0_36;
$L__BB0_37:
	ret;

}


// ===== COMPILED SASS (sm_100) =====

	.target	sm_100

	.elftype	@"ET_EXEC"


//--------------------- .note.nv.tkinfo           --------------------------
	.section	.note.nv.tkinfo,"",@"SHT_NOTE"
	.sectionflags	@"SHF_NOTE_NV_TKINFO"
	.tkinfo
        /*0018*/ 	.word	0x00000002
        /*0030*/ 	.string	""
        /*0030*/ 	.string	"ptxas"
        /*0030*/ 	.string	"Cuda compilation tools, release 13.0, V13.0.88"
        /*0030*/ 	.string	"Build cuda_13.0.r13.0/compiler.36424714_0"
        /*0030*/ 	.string	"-arch sm_100 -m 64 "



//--------------------- .note.nv.cuinfo           --------------------------
	.section	.note.nv.cuinfo,"",@"SHT_NOTE"
	.sectionflags	@"SHF_NOTE_NV_CUINFO"
        /*0018*/ 	.short	0x0002
        /*001a*/ 	.short	0x0064
        /*001c*/ 	.short	0x0082
	.zero		2


//--------------------- .nv.info                  --------------------------
	.section	.nv.info,"",@"SHT_CUDA_INFO"
	.align	4


	//----- nvinfo : EIATTR_REGCOUNT
	.align		4
        /*0000*/ 	.byte	0x04, 0x2f
        /*0002*/ 	.short	(.L_1 - .L_0)
	.align		4
.L_0:
        /*0004*/ 	.word	index@(_Z18rmsnorm_dim1_nocubILi256EEvPKfPfiiiif)
        /*0008*/ 	.word	0x00000028


	//----- nvinfo : EIATTR_FRAME_SIZE
	.align		4
.L_1:
        /*000c*/ 	.byte	0x04, 0x11
        /*000e*/ 	.short	(.L_3 - .L_2)
	.align		4
.L_2:
        /*0010*/ 	.word	index@($__internal_0_$__cuda_sm3x_div_rn_noftz_f32_slowpath)
        /*0014*/ 	.word	0x00000000


	//----- nvinfo : EIATTR_FRAME_SIZE
	.align		4
.L_3:
        /*0018*/ 	.byte	0x04, 0x11
        /*001a*/ 	.short	(.L_5 - .L_4)
	.align		4
.L_4:
        /*001c*/ 	.word	index@(_Z18rmsnorm_dim1_nocubILi256EEvPKfPfiiiif)
        /*0020*/ 	.word	0x00000000


	//----- nvinfo : EIATTR_MIN_STACK_SIZE
	.align		4
.L_5:
        /*0024*/ 	.byte	0x04, 0x12
        /*0026*/ 	.short	(.L_7 - .L_6)
	.align		4
.L_6:
        /*0028*/ 	.word	index@(_Z18rmsnorm_dim1_nocubILi256EEvPKfPfiiiif)
        /*002c*/ 	.word	0x00000000
.L_7:


//--------------------- .nv.compat                --------------------------
	.section	.nv.compat,"",@"SHT_CUDA_COMPAT_INFO"
	.align	4
        /*0000*/ 	.byte	0x02, 0x09, 0x00, 0x00, 0x02, 0x02, 0x01, 0x00, 0x02, 0x05, 0x05, 0x00, 0x03, 0x07, 0x01, 0x01
        /*0010*/ 	.byte	0x02, 0x03, 0x00, 0x00, 0x02, 0x06, 0x01, 0x00, 0x04, 0x0b, 0x08, 0x00, 0x01, 0x00, 0x00, 0x00
        /*0020*/ 	.byte	0x00, 0x00, 0x00, 0x00


//--------------------- .nv.info._Z18rmsnorm_dim1_nocubILi256EEvPKfPfiiiif --------------------------
	.section	.nv.info._Z18rmsnorm_dim1_nocubILi256EEvPKfPfiiiif,"",@"SHT_CUDA_INFO"
	.sectionflags	@""
	.align	4


	//----- nvinfo : EIATTR_CUDA_API_VERSION
	.align		4
        /*0000*/ 	.byte	0x04, 0x37
        /*0002*/ 	.short	(.L_9 - .L_8)
.L_8:
        /*0004*/ 	.word	0x00000082


	//----- nvinfo : EIATTR_KPARAM_INFO
	.align		4
.L_9:
        /*0008*/ 	.byte	0x04, 0x17
        /*000a*/ 	.short	(.L_11 - .L_10)
.L_10:
        /*000c*/ 	.word	0x00000000
        /*0010*/ 	.short	0x0006
        /*0012*/ 	.short	0x0020
        /*0014*/ 	.byte	0x00, 0xf0, 0x11, 0x00


	//----- nvinfo : EIATTR_KPARAM_INFO
	.align		4
.L_11:
        /*0018*/ 	.byte	0x04, 0x17
        /*001a*/ 	.short	(.L_13 - .L_12)
.L_12:
        /*001c*/ 	.word	0x00000000
        /*0020*/ 	.short	0x0005
        /*0022*/ 	.short	0x001c
        /*0024*/ 	.byte	0x00, 0xf0, 0x11, 0x00


	//----- nvinfo : EIATTR_KPARAM_INFO
	.align		4
.L_13:
        /*0028*/ 	.byte	0x04, 0x17
        /*002a*/ 	.short	(.L_15 - .L_14)
.L_14:
        /*002c*/ 	.word	0x00000000
        /*0030*/ 	.short	0x0004
        /*0032*/ 	.short	0x0018
        /*0034*/ 	.byte	0x00, 0xf0, 0x11, 0x00


	//----- nvinfo : EIATTR_KPARAM_INFO
	.align		4
.L_15:
        /*0038*/ 	.byte	0x04, 0x17
        /*003a*/ 	.short	(.L_17 - .L_16)
.L_16:
        /*003c*/ 	.word	0x00000000
        /*0040*/ 	.short	0x0003
        /*0042*/ 	.short	0x0014
        /*0044*/ 	.byte	0x00, 0xf0, 0x11, 0x00


	//----- nvinfo : EIATTR_KPARAM_INFO
	.align		4
.L_17:
        /*0048*/ 	.byte	0x04, 0x17
        /*004a*/ 	.short	(.L_19 - .L_18)
.L_18:
        /*004c*/ 	.word	0x00000000
        /*0050*/ 	.short	0x0002
        /*0052*/ 	.short	0x0010
        /*0054*/ 	.byte	0x00, 0xf0, 0x11, 0x00


	//----- nvinfo : EIATTR_KPARAM_INFO
	.align		4
.L_19:
        /*0058*/ 	.byte	0x04, 0x17
        /*005a*/ 	.short	(.L_21 - .L_20)
.L_20:
        /*005c*/ 	.word	0x00000000
        /*0060*/ 	.short	0x0001
        /*0062*/ 	.short	0x0008
        /*0064*/ 	.byte	0x00, 0xf5, 0x21, 0x00


	//----- nvinfo : EIATTR_KPARAM_INFO
	.align		4
.L_21:
        /*0068*/ 	.byte	0x04, 0x17
        /*006a*/ 	.short	(.L_23 - .L_22)
.L_22:
        /*006c*/ 	.word	0x00000000
        /*0070*/ 	.short	0x0000
        /*0072*/ 	.short	0x0000
        /*0074*/ 	.byte	0x00, 0xf5, 0x21, 0x00


	//----- nvinfo : EIATTR_SPARSE_MMA_MASK
	.align		4
.L_23:
        /*0078*/ 	.byte	0x03, 0x50
        /*007a*/ 	.short	0x0000


	//----- nvinfo : EIATTR_MAXREG_COUNT
	.align		4
        /*007c*/ 	.byte	0x03, 0x1b
        /*007e*/ 	.short	0x00ff


	//----- nvinfo : EIATTR_NUM_BARRIERS
	.align		4
        /*0080*/ 	.byte	0x02, 0x4c
        /*0082*/ 	.byte	0x01
	.zero		1


	//----- nvinfo : EIATTR_MERCURY_ISA_VERSION
	.align		4
        /*0084*/ 	.byte	0x03, 0x5f
        /*0086*/ 	.short	0x0101


	//----- nvinfo : EIATTR_VRC_CTA_INIT_COUNT
	.align		4
        /*0088*/ 	.byte	0x02, 0x4a
	.zero		1
	.zero		1


	//----- nvinfo : EIATTR_EXIT_INSTR_OFFSETS
	.align		4
        /*008c*/ 	.byte	0x04, 0x1c
        /*008e*/ 	.short	(.L_25 - .L_24)


	//   ....[0]....
.L_24:
        /*0090*/ 	.word	0x00000080


	//   ....[1]....
        /*0094*/ 	.word	0x000015b0


	//   ....[2]....
        /*0098*/ 	.word	0x000017e0


	//   ....[3]....
        /*009c*/ 	.word	0x00001a90


	//----- nvinfo : EIATTR_CRS_STACK_SIZE
	.align		4
.L_25:
        /*00a0*/ 	.byte	0x04, 0x1e
        /*00a2*/ 	.short	(.L_27 - .L_26)
.L_26:
        /*00a4*/ 	.word	0x00000000


	//----- nvinfo : EIATTR_CBANK_PARAM_SIZE
	.align		4
.L_27:
        /*00a8*/ 	.byte	0x03, 0x19
        /*00aa*/ 	.short	0x0024


	//----- nvinfo : EIATTR_PARAM_CBANK
	.align		4
        /*00ac*/ 	.byte	0x04, 0x0a
        /*00ae*/ 	.short	(.L_29 - .L_28)
	.align		4
.L_28:
        /*00b0*/ 	.word	index@(.nv.constant0._Z18rmsnorm_dim1_nocubILi256EEvPKfPfiiiif)
        /*00b4*/ 	.short	0x0380
        /*00b6*/ 	.short	0x0024


	//----- nvinfo : EIATTR_SW_WAR
	.align		4
.L_29:
        /*00b8*/ 	.byte	0x04, 0x36
        /*00ba*/ 	.short	(.L_31 - .L_30)
.L_30:
        /*00bc*/ 	.word	0x00000008
.L_31:


//--------------------- .nv.callgraph             --------------------------
	.section	.nv.callgraph,"",@"SHT_CUDA_CALLGRAPH"
	.align	4
	.sectionentsize	8
	.align		4
        /*0000*/ 	.word	0x00000000
	.align		4
        /*0004*/ 	.word	0xffffffff
	.align		4
        /*0008*/ 	.word	0x00000000
	.align		4
        /*000c*/ 	.word	0xfffffffe
	.align		4
        /*0010*/ 	.word	0x00000000
	.align		4
        /*0014*/ 	.word	0xfffffffd
	.align		4
        /*0018*/ 	.word	0x00000000
	.align		4
        /*001c*/ 	.word	0xfffffffc


//--------------------- .text._Z18rmsnorm_dim1_nocubILi256EEvPKfPfiiiif --------------------------
	.section	.text._Z18rmsnorm_dim1_nocubILi256EEvPKfPfiiiif,"ax",@progbits
	.align	128
        .global         _Z18rmsnorm_dim1_nocubILi256EEvPKfPfiiiif
        .type           _Z18rmsnorm_dim1_nocubILi256EEvPKfPfiiiif,@function
        .size           _Z18rmsnorm_dim1_nocubILi256EEvPKfPfiiiif,(.L_x_24 - _Z18rmsnorm_dim1_nocubILi256EEvPKfPfiiiif)
        .other          _Z18rmsnorm_dim1_nocubILi256EEvPKfPfiiiif,@"STO_CUDA_ENTRY STV_DEFAULT"
_Z18rmsnorm_dim1_nocubILi256EEvPKfPfiiiif:
.text._Z18rmsnorm_dim1_nocubILi256EEvPKfPfiiiif:
[----:B------:R-:W-:Y:S01]  /*0000*/  LDC R1, c[0x0][0x37c] ;  /* 0x0000df00ff017b82 */ /* 0x000fe20000000800 */
[----:B------:R-:W0:Y:S07]  /*0010*/  S2R R6, SR_CTAID.X ;  /* 0x0000000000067919 */ /* 0x000e2e0000002500 */
[----:B------:R-:W1:Y:S08]  /*0020*/  LDC.64 R24, c[0x0][0x398] ;  /* 0x0000e600ff187b82 */ /* 0x000e700000000a00 */
[----:B------:R-:W2:Y:S08]  /*0030*/  S2UR UR8, SR_CTAID.Y ;  /* 0x00000000000879c3 */ /* 0x000eb00000002600 */
[----:B------:R-:W2:Y:S01]  /*0040*/  LDC R2, c[0x0][0x390] ;  /* 0x0000e400ff027b82 */ /* 0x000ea20000000800 */
[----:B-1----:R-:W-:-:S05]  /*0050*/  IMAD R0, R25, R24, RZ ;  /* 0x0000001819007224 */ /* 0x002fca00078e02ff */
[----:B0-----:R-:W-:-:S04]  /*0060*/  ISETP.GE.AND P0, PT, R6, R0, PT ;  /* 0x000000000600720c */ /* 0x001fc80003f06270 */
[----:B--2---:R-:W-:-:S13]  /*0070*/  ISETP.LE.OR P0, PT, R2, UR8, P0 ;  /* 0x0000000802007c0c */ /* 0x004fda0008703670 */
[----:B------:R-:W-:Y:S05]  /*0080*/  @P0 EXIT ;  /* 0x000000000000094d */ /* 0x000fea0003800000 */
[----:B------:R-:W-:Y:S01]  /*0090*/  IABS R8, R25 ;  /* 0x0000001900087213 */ /* 0x000fe20000000000 */
[----:B------:R-:W0:Y:S01]  /*00a0*/  LDCU.64 UR6, c[0x0][0x358] ;  /* 0x00006b00ff0677ac */ /* 0x000e220008000a00 */
[----:B------:R-:W-:Y:S01]  /*00b0*/  IABS R7, R6 ;  /* 0x0000000600077213 */ /* 0x000fe20000000000 */
[----:B------:R-:W-:Y:S01]  /*00c0*/  BSSY.RECONVERGENT B0, `(.L_x_0) ;  /* 0x0000108000007945 */ /* 0x000fe20003800200 */
[----:B------:R-:W1:Y:S01]  /*00d0*/  I2F.RP R4, R8 ;  /* 0x0000000800047306 */ /* 0x000e620000209400 */
[----:B------:R-:W-:-:S07]  /*00e0*/  MOV R22, RZ ;  /* 0x000000ff00167202 */ /* 0x000fce0000000f00 */
[----:B-1----:R-:W1:Y:S02]  /*00f0*/  MUFU.RCP R4, R4 ;  /* 0x0000000400047308 */ /* 0x002e640000001000 */
[----:B-1----:R-:W-:Y:S02]  /*0100*/  IADD3 R2, PT, PT, R4, 0xffffffe, RZ ;  /* 0x0ffffffe04027810 */ /* 0x002fe40007ffe0ff */
[----:B------:R-:W-:-:S04]  /*0110*/  LOP3.LUT R4, R6, R25, RZ, 0x3c, !PT ;  /* 0x0000001906047212 */ /* 0x000fc800078e3cff */
[----:B------:R1:W2:Y:S01]  /*0120*/  F2I.FTZ.U32.TRUNC.NTZ R3, R2 ;  /* 0x0000000200037305 */ /* 0x0002a2000021f000 */
[----:B------:R-:W-:Y:S01]  /*0130*/  ISETP.GE.AND P2, PT, R4, RZ, PT ;  /* 0x000000ff0400720c */ /* 0x000fe20003f46270 */
[----:B-1----:R-:W-:Y:S01]  /*0140*/  HFMA2 R2, -RZ, RZ, 0, 0 ;  /* 0x00000000ff027431 */ /* 0x002fe200000001ff */
[----:B--2---:R-:W-:-:S05]  /*0150*/  IADD3 R5, PT, PT, RZ, -R3, RZ ;  /* 0x80000003ff057210 */ /* 0x004fca0007ffe0ff */
[----:B------:R-:W-:-:S04]  /*0160*/  IMAD R5, R5, R8, RZ ;  /* 0x0000000805057224 */ /* 0x000fc800078e02ff */
[----:B------:R-:W-:Y:S02]  /*0170*/  IMAD.HI.U32 R3, R3, R5, R2 ;  /* 0x0000000503037227 */ /* 0x000fe400078e0002 */
[----:B------:R-:W1:Y:S04]  /*0180*/  S2R R2, SR_TID.X ;  /* 0x0000000000027919 */ /* 0x000e680000002100 */
[----:B------:R-:W-:-:S05]  /*0190*/  IMAD.HI.U32 R5, R3, R7, RZ ;  /* 0x0000000703057227 */ /* 0x000fca00078e00ff */
[----:B------:R-:W-:-:S05]  /*01a0*/  IADD3 R3, PT, PT, -R5, RZ, RZ ;  /* 0x000000ff05037210 */ /* 0x000fca0007ffe1ff */
[----:B------:R-:W-:-:S05]  /*01b0*/  IMAD R3, R8, R3, R7 ;  /* 0x0000000308037224 */ /* 0x000fca00078e0207 */
[----:B------:R-:W-:-:S13]  /*01c0*/  ISETP.GT.U32.AND P1, PT, R8, R3, PT ;  /* 0x000000030800720c */ /* 0x000fda0003f24070 */
[-C--:B------:R-:W-:Y:S02]  /*01d0*/  @!P1 IADD3 R3, PT, PT, R3, -R8.reuse, RZ ;  /* 0x8000000803039210 */ /* 0x080fe40007ffe0ff */
[----:B------:R-:W-:Y:S02]  /*01e0*/  @!P1 IADD3 R5, PT, PT, R5, 0x1, RZ ;  /* 0x0000000105059810 */ /* 0x000fe40007ffe0ff */
[----:B------:R-:W-:Y:S02]  /*01f0*/  ISETP.GE.U32.AND P0, PT, R3, R8, PT ;  /* 0x000000080300720c */ /* 0x000fe40003f06070 */
[----:B------:R-:W1:Y:S01]  /*0200*/  LDC R3, c[0x0][0x394] ;  /* 0x0000e500ff037b82 */ /* 0x000e620000000800 */
[----:B------:R-:W-:-:S10]  /*0210*/  ISETP.NE.AND P1, PT, R25, RZ, PT ;  /* 0x000000ff1900720c */ /* 0x000fd40003f25270 */
[----:B------:R-:W-:-:S04]  /*0220*/  @P0 IADD3 R5, PT, PT, R5, 0x1, RZ ;  /* 0x0000000105050810 */ /* 0x000fc80007ffe0ff */
[----:B------:R-:W-:Y:S02]  /*0230*/  @!P2 IADD3 R5, PT, PT, -R5, RZ, RZ ;  /* 0x000000ff0505a210 */ /* 0x000fe40007ffe1ff */
[----:B------:R-:W-:-:S04]  /*0240*/  @!P1 LOP3.LUT R5, RZ, R25, RZ, 0x33, !PT ;  /* 0x00000019ff059212 */ /* 0x000fc800078e33ff */
[----:B------:R-:W-:Y:S02]  /*0250*/  IADD3 R4, PT, PT, -R5, RZ, RZ ;  /* 0x000000ff05047210 */ /* 0x000fe40007ffe1ff */
[----:B-1----:R-:W-:-:S03]  /*0260*/  ISETP.GE.AND P0, PT, R2, R3, PT ;  /* 0x000000030200720c */ /* 0x002fc60003f06270 */
[----:B------:R-:W-:-:S10]  /*0270*/  IMAD R4, R25, R4, R6 ;  /* 0x0000000419047224 */ /* 0x000fd400078e0206 */
[----:B0-----:R-:W-:Y:S05]  /*0280*/  @P0 BRA `(.L_x_1) ;  /* 0x0000000c00ac0947 */ /* 0x001fea0003800000 */
[-C--:B------:R-:W-:Y:S01]  /*0290*/  LOP3.LUT R6, RZ, R2.reuse, RZ, 0x33, !PT ;  /* 0x00000002ff067212 */ /* 0x080fe200078e33ff */
[----:B------:R-:W-:Y:S01]  /*02a0*/  BSSY.RECONVERGENT B1, `(.L_x_2) ;  /* 0x0000080000017945 */ /* 0x000fe20003800200 */
[----:B------:R-:W-:Y:S02]  /*02b0*/  MOV R22, RZ ;  /* 0x000000ff00167202 */ /* 0x000fe40000000f00 */
[----:B------:R-:W-:Y:S02]  /*02c0*/  IADD3 R7, PT, PT, R6, R3, RZ ;  /* 0x0000000306077210 */ /* 0x000fe40007ffe0ff */
[----:B------:R-:W-:Y:S02]  /*02d0*/  MOV R6, R2 ;  /* 0x0000000200067202 */ /* 0x000fe40000000f00 */
[C---:B------:R-:W-:Y:S02]  /*02e0*/  ISETP.GE.U32.AND P0, PT, R7.reuse, 0xf00, PT ;  /* 0x00000f000700780c */ /* 0x040fe40003f06070 */
[----:B------:R-:W-:-:S11]  /*02f0*/  LEA.HI R7, R7, 0x1, RZ, 0x18 ;  /* 0x0000000107077811 */ /* 0x000fd600078fc0ff */
[----:B------:R-:W-:Y:S05]  /*0300*/  @!P0 BRA `(.L_x_3) ;  /* 0x0000000400e48947 */ /* 0x000fea0003800000 */
[----:B------:R-:W-:Y:S01]  /*0310*/  IMAD R9, R3, UR8, R2 ;  /* 0x0000000803097c24 */ /* 0x000fe2000f8e0202 */
[----:B------:R-:W-:Y:S01]  /*0320*/  LOP3.LUT R20, R7, 0x1fffff0, RZ, 0xc0, !PT ;  /* 0x01fffff007147812 */ /* 0x000fe200078ec0ff */
[----:B------:R-:W-:Y:S01]  /*0330*/  HFMA2 R22, -RZ, RZ, 0, 0 ;  /* 0x00000000ff167431 */ /* 0x000fe200000001ff */
[----:B------:R-:W-:Y:S02]  /*0340*/  MOV R6, R2 ;  /* 0x0000000200067202 */ /* 0x000fe40000000f00 */
[C---:B------:R-:W-:Y:S02]  /*0350*/  IADD3 R11, PT, PT, R9.reuse, 0x100, RZ ;  /* 0x00000100090b7810 */ /* 0x040fe40007ffe0ff */
[C---:B------:R-:W-:Y:S02]  /*0360*/  IADD3 R13, PT, PT, R9.reuse, 0x200, RZ ;  /* 0x00000200090d7810 */ /* 0x040fe40007ffe0ff */
[----:B------:R-:W-:Y:S01]  /*0370*/  IADD3 R15, PT, PT, R9, 0x300, RZ ;  /* 0x00000300090f7810 */ /* 0x000fe20007ffe0ff */
[-CC-:B------:R-:W-:Y:S01]  /*0380*/  IMAD R11, R11, R24.reuse, R5.reuse ;  /* 0x000000180b0b7224 */ /* 0x180fe200078e0205 */
        /* <DEDUP_REMOVED lines=16> */
[C---:B------:R-:W-:Y:S01]  /*0490*/  IADD3 R12, PT, PT, R9.reuse, 0xc00, RZ ;  /* 0x00000c00090c7810 */ /* 0x040fe20007ffe0ff */
[-CC-:B------:R-:W-:Y:S01]  /*04a0*/  IMAD R8, R8, R24.reuse, R5.reuse ;  /* 0x0000001808087224 */ /* 0x180fe200078e0205 */
[C---:B------:R-:W-:Y:S01]  /*04b0*/  IADD3 R14, PT, PT, R9.reuse, 0xd00, RZ ;  /* 0x00000d00090e7810 */ /* 0x040fe20007ffe0ff */
[-CC-:B------:R-:W-:Y:S01]  /*04c0*/  IMAD R10, R10, R24.reuse, R5.reuse ;  /* 0x000000180a0a7224 */ /* 0x180fe200078e0205 */
[C---:B------:R-:W-:Y:S01]  /*04d0*/  IADD3 R16, PT, PT, R9.reuse, 0xe00, RZ ;  /* 0x00000e0009107810 */ /* 0x040fe20007ffe0ff */
[-CC-:B------:R-:W-:Y:S01]  /*04e0*/  IMAD R12, R12, R24.reuse, R5.reuse ;  /* 0x000000180c0c7224 */ /* 0x180fe200078e0205 */
[C---:B------:R-:W-:Y:S01]  /*04f0*/  IADD3 R18, PT, PT, R9.reuse, 0xf00, RZ ;  /* 0x00000f0009127810 */ /* 0x040fe20007ffe0ff */
[-CC-:B------:R-:W-:Y:S01]  /*0500*/  IMAD R9, R9, R24.reuse, R5.reuse ;  /* 0x0000001809097224 */ /* 0x180fe200078e0205 */
[----:B------:R-:W-:Y:S01]  /*0510*/  IADD3 R20, PT, PT, -R20, RZ, RZ ;  /* 0x000000ff14147210 */ /* 0x000fe20007ffe1ff */
[----:B------:R-:W-:-:S02]  /*0520*/  IMAD R14, R14, R24, R5 ;  /* 0x000000180e0e7224 */ /* 0x000fc400078e0205 */
[-CC-:B------:R-:W-:Y:S02]  /*0530*/  IMAD R16, R16, R24.reuse, R5.reuse ;  /* 0x0000001810107224 */ /* 0x180fe400078e0205 */
[----:B------:R-:W-:Y:S02]  /*0540*/  IMAD R18, R18, R24, R5 ;  /* 0x0000001812127224 */ /* 0x000fe400078e0205 */
[-CC-:B------:R-:W-:Y:S02]  /*0550*/  IMAD R9, R9, R25.reuse, R4.reuse ;  /* 0x0000001909097224 */ /* 0x180fe400078e0204 */
[-CC-:B------:R-:W-:Y:S02]  /*0560*/  IMAD R11, R11, R25.reuse, R4.reuse ;  /* 0x000000190b0b7224 */ /* 0x180fe400078e0204 */
[-CC-:B------:R-:W-:Y:S02]  /*0570*/  IMAD R13, R13, R25.reuse, R4.reuse ;  /* 0x000000190d0d7224 */ /* 0x180fe400078e0204 */
[----:B------:R-:W-:-:S02]  /*0580*/  IMAD R15, R15, R25, R4 ;  /* 0x000000190f0f7224 */ /* 0x000fc400078e0204 */
[-CC-:B------:R-:W-:Y:S02]  /*0590*/  IMAD R17, R17, R25.reuse, R4.reuse ;  /* 0x0000001911117224 */ /* 0x180fe400078e0204 */
[-CC-:B------:R-:W-:Y:S02]  /*05a0*/  IMAD R19, R19, R25.reuse, R4.reuse ;  /* 0x0000001913137224 */ /* 0x180fe400078e0204 */
        /* <DEDUP_REMOVED lines=9> */
[----:B------:R-:W-:-:S07]  /*0640*/  IMAD R18, R18, R25, R4 ;  /* 0x0000001912127224 */ /* 0x000fce00078e0204 */
.L_x_4:
[----:B------:R-:W0:Y:S02]  /*0650*/  LDC.64 R24, c[0x0][0x380] ;  /* 0x0000e000ff187b82 */ /* 0x000e240000000a00 */
[----:B0-----:R-:W-:-:S04]  /*0660*/  IMAD.WIDE R34, R9, 0x4, R24 ;  /* 0x0000000409227825 */ /* 0x001fc800078e0218 */
[--C-:B------:R-:W-:Y:S02]  /*0670*/  IMAD.WIDE R32, R11, 0x4, R24.reuse ;  /* 0x000000040b207825 */ /* 0x100fe400078e0218 */
[----:B------:R-:W2:Y:S04]  /*0680*/  LDG.E.CONSTANT R35, desc[UR6][R34.64] ;  /* 0x0000000622237981 */ /* 0x000ea8000c1e9900 */
[----:B------:R0:W3:Y:S01]  /*0690*/  LDG.E.CONSTANT R29, desc[UR6][R32.64] ;  /* 0x00000006201d7981 */ /* 0x0000e2000c1e9900 */
[----:B------:R-:W-:-:S04]  /*06a0*/  IMAD.WIDE R26, R15, 0x4, R24 ;  /* 0x000000040f1a7825 */ /* 0x000fc800078e0218 */
[----:B0-----:R-:W-:-:S05]  /*06b0*/  IMAD.WIDE R32, R13, 0x4, R24 ;  /* 0x000000040d207825 */ /* 0x001fca00078e0218 */
[----:B------:R0:W4:Y:S02]  /*06c0*/  LDG.E.CONSTANT R36, desc[UR6][R32.64] ;  /* 0x0000000620247981 */ /* 0x000124000c1e9900 */
[----:B0-----:R-:W-:-:S06]  /*06d0*/  IMAD.WIDE R32, R23, 0x4, R24 ;  /* 0x0000000417207825 */ /* 0x001fcc00078e0218 */
[----:B------:R-:W5:Y:S01]  /*06e0*/  LDG.E.CONSTANT R32, desc[UR6][R32.64] ;  /* 0x0000000620207981 */ /* 0x000f62000c1e9900 */
[----:B--2---:R-:W-:-:S03]  /*06f0*/  FFMA R30, R35, R35, R22 ;  /* 0x00000023231e7223 */ /* 0x004fc60000000016 */
[----:B------:R0:W2:Y:S01]  /*0700*/  LDG.E.CONSTANT R22, desc[UR6][R26.64] ;  /* 0x000000061a167981 */ /* 0x0000a2000c1e9900 */
[----:B---3--:R-:W-:Y:S01]  /*0710*/  FFMA R30, R29, R29, R30 ;  /* 0x0000001d1d1e7223 */ /* 0x008fe2000000001e */
[----:B------:R-:W-:-:S04]  /*0720*/  IMAD.WIDE R28, R17, 0x4, R24 ;  /* 0x00000004111c7825 */ /* 0x000fc800078e0218 */
[--C-:B------:R-:W-:Y:S02]  /*0730*/  IMAD.WIDE R34, R21, 0x4, R24.reuse ;  /* 0x0000000415227825 */ /* 0x100fe400078e0218 */
[----:B------:R-:W3:Y:S02]  /*0740*/  LDG.E.CONSTANT R28, desc[UR6][R28.64] ;  /* 0x000000061c1c7981 */ /* 0x000ee4000c1e9900 */
[--C-:B0-----:R-:W-:Y:S02]  /*0750*/  IMAD.WIDE R26, R19, 0x4, R24.reuse ;  /* 0x00000004131a7825 */ /* 0x101fe400078e0218 */
[----:B------:R-:W5:Y:S04]  /*0760*/  LDG.E.CONSTANT R34, desc[UR6][R34.64] ;  /* 0x0000000622227981 */ /* 0x000f68000c1e9900 */
[----:B------:R0:W5:Y:S02]  /*0770*/  LDG.E.CONSTANT R29, desc[UR6][R26.64] ;  /* 0x000000061a1d7981 */ /* 0x000164000c1e9900 */
[----:B0-----:R-:W-:-:S06]  /*0780*/  IMAD.WIDE R26, R31, 0x4, R24 ;  /* 0x000000041f1a7825 */ /* 0x001fcc00078e0218 */
[----:B------:R-:W5:Y:S01]  /*0790*/  LDG.E.CONSTANT R26, desc[UR6][R26.64] ;  /* 0x000000061a1a7981 */ /* 0x000f62000c1e9900 */
[----:B----4-:R-:W-:-:S04]  /*07a0*/  FFMA R30, R36, R36, R30 ;  /* 0x00000024241e7223 */ /* 0x010fc8000000001e */
[----:B--2---:R-:W-:-:S04]  /*07b0*/  FFMA R30, R22, R22, R30 ;  /* 0x00000016161e7223 */ /* 0x004fc8000000001e */
[----:B---3--:R-:W-:-:S04]  /*07c0*/  FFMA R30, R28, R28, R30 ;  /* 0x0000001c1c1e7223 */ /* 0x008fc8000000001e */
[----:B-----5:R-:W-:-:S04]  /*07d0*/  FFMA R29, R29, R29, R30 ;  /* 0x0000001d1d1d7223 */ /* 0x020fc8000000001e */
[----:B------:R-:W-:Y:S01]  /*07e0*/  FFMA R29, R34, R34, R29 ;  /* 0x00000022221d7223 */ /* 0x000fe2000000001d */
[----:B------:R-:W-:-:S04]  /*07f0*/  IMAD.WIDE R34, R37, 0x4, R24 ;  /* 0x0000000425227825 */ /* 0x000fc800078e0218 */
[----:B------:R-:W-:Y:S01]  /*0800*/  FFMA R22, R32, R32, R29 ;  /* 0x0000002020167223 */ /* 0x000fe2000000001d */
[----:B------:R-:W-:Y:S01]  /*0810*/  IMAD.WIDE R28, R8, 0x4, R24 ;  /* 0x00000004081c7825 */ /* 0x000fe200078e0218 */
[----:B------:R-:W2:Y:S04]  /*0820*/  LDG.E.CONSTANT R30, desc[UR6][R34.64] ;  /* 0x00000006221e7981 */ /* 0x000ea8000c1e9900 */
[----:B------:R0:W3:Y:S01]  /*0830*/  LDG.E.CONSTANT R36, desc[UR6][R28.64] ;  /* 0x000000061c247981 */ /* 0x0000e2000c1e9900 */
[----:B------:R-:W-:Y:S01]  /*0840*/  FFMA R22, R26, R26, R22 ;  /* 0x0000001a1a167223 */ /* 0x000fe20000000016 */
[----:B------:R-:W-:-:S04]  /*0850*/  IMAD.WIDE R26, R10, 0x4, R24 ;  /* 0x000000040a1a7825 */ /* 0x000fc800078e0218 */
[--C-:B------:R-:W-:Y:S02]  /*0860*/  IMAD.WIDE R32, R14, 0x4, R24.reuse ;  /* 0x000000040e207825 */ /* 0x100fe400078e0218 */
[----:B------:R-:W4:Y:S02]  /*0870*/  LDG.E.CONSTANT R26, desc[UR6][R26.64] ;  /* 0x000000061a1a7981 */ /* 0x000f24000c1e9900 */
[--C-:B0-----:R-:W-:Y:S02]  /*0880*/  IMAD.WIDE R28, R12, 0x4, R24.reuse ;  /* 0x000000040c1c7825 */ /* 0x101fe400078e0218 */
[----:B------:R-:W5:Y:S02]  /*0890*/  LDG.E.CONSTANT R32, desc[UR6][R32.64] ;  /* 0x0000000620207981 */ /* 0x000f64000c1e9900 */
[--C-:B------:R-:W-:Y:S02]  /*08a0*/  IMAD.WIDE R34, R16, 0x4, R24.reuse ;  /* 0x0000000410227825 */ /* 0x100fe400078e0218 */
[----:B------:R-:W5:Y:S02]  /*08b0*/  LDG.E.CONSTANT R28, desc[UR6][R28.64] ;  /* 0x000000061c1c7981 */ /* 0x000f64000c1e9900 */
[----:B------:R-:W-:-:S02]  /*08c0*/  IMAD.WIDE R24, R18, 0x4, R24 ;  /* 0x0000000412187825 */ /* 0x000fc400078e0218 */
[----:B------:R-:W5:Y:S04]  /*08d0*/  LDG.E.CONSTANT R34, desc[UR6][R34.64] ;  /* 0x0000000622227981 */ /* 0x000f68000c1e9900 */
[----:B------:R-:W5:Y:S01]  /*08e0*/  LDG.E.CONSTANT R24, desc[UR6][R24.64] ;  /* 0x0000000618187981 */ /* 0x000f62000c1e9900 */
[----:B------:R-:W-:-:S05]  /*08f0*/  VIADD R20, R20, 0x10 ;  /* 0x0000001014147836 */ /* 0x000fca0000000000 */
[----:B------:R-:W-:Y:S02]  /*0900*/  ISETP.NE.AND P0, PT, R20, RZ, PT ;  /* 0x000000ff1400720c */ /* 0x000fe40003f05270 */
[----:B------:R-:W-:Y:S02]  /*0910*/  IADD3 R6, PT, PT, R6, 0x1000, RZ ;  /* 0x0000100006067810 */ /* 0x000fe40007ffe0ff */
[C---:B------:R-:W-:Y:S02]  /*0920*/  LEA R9, R0.reuse, R9, 0xc ;  /* 0x0000000900097211 */ /* 0x040fe400078e60ff */
[C---:B------:R-:W-:Y:S02]  /*0930*/  LEA R11, R0.reuse, R11, 0xc ;  /* 0x0000000b000b7211 */ /* 0x040fe400078e60ff */
[C---:B------:R-:W-:Y:S02]  /*0940*/  LEA R13, R0.reuse, R13, 0xc ;  /* 0x0000000d000d7211 */ /* 0x040fe400078e60ff */
[----:B------:R-:W-:-:S02]  /*0950*/  LEA R15, R0, R15, 0xc ;  /* 0x0000000f000f7211 */ /* 0x000fc400078e60ff */
[C---:B------:R-:W-:Y:S02]  /*0960*/  LEA R17, R0.reuse, R17, 0xc ;  /* 0x0000001100117211 */ /* 0x040fe400078e60ff */
[C---:B------:R-:W-:Y:S02]  /*0970*/  LEA R19, R0.reuse, R19, 0xc ;  /* 0x0000001300137211 */ /* 0x040fe400078e60ff */
        /* <DEDUP_REMOVED lines=9> */
[----:B------:R-:W-:Y:S01]  /*0a10*/  LEA R18, R0, R18, 0xc ;  /* 0x0000001200127211 */ /* 0x000fe200078e60ff */
[----:B--2---:R-:W-:-:S04]  /*0a20*/  FFMA R22, R30, R30, R22 ;  /* 0x0000001e1e167223 */ /* 0x004fc80000000016 */
[----:B---3--:R-:W-:-:S04]  /*0a30*/  FFMA R22, R36, R36, R22 ;  /* 0x0000002424167223 */ /* 0x008fc80000000016 */
[----:B----4-:R-:W-:-:S04]  /*0a40*/  FFMA R22, R26, R26, R22 ;  /* 0x0000001a1a167223 */ /* 0x010fc80000000016 */
[----:B-----5:R-:W-:-:S04]  /*0a50*/  FFMA R27, R28, R28, R22 ;  /* 0x0000001c1c1b7223 */ /* 0x020fc80000000016 */
[----:B------:R-:W-:-:S04]  /*0a60*/  FFMA R27, R32, R32, R27 ;  /* 0x00000020201b7223 */ /* 0x000fc8000000001b */
[----:B------:R-:W-:-:S04]  /*0a70*/  FFMA R27, R34, R34, R27 ;  /* 0x00000022221b7223 */ /* 0x000fc8000000001b */
[----:B------:R-:W-:Y:S01]  /*0a80*/  FFMA R22, R24, R24, R27 ;  /* 0x0000001818167223 */ /* 0x000fe2000000001b */
[----:B------:R-:W-:Y:S06]  /*0a90*/  @P0 BRA `(.L_x_4) ;  /* 0xfffffff800ec0947 */ /* 0x000fec000383ffff */
.L_x_3:
[----:B------:R-:W-:Y:S05]  /*0aa0*/  BSYNC.RECONVERGENT B1 ;  /* 0x0000000000017941 */ /* 0x000fea0003800200 */
.L_x_2:
[----:B------:R-:W-:-:S13]  /*0ab0*/  LOP3.LUT P0, R10, R7, 0xf, RZ, 0xc0, !PT ;  /* 0x0000000f070a7812 */ /* 0x000fda000780c0ff */
[----:B------:R-:W-:Y:S05]  /*0ac0*/  @!P0 BRA `(.L_x_1) ;  /* 0x00000004009c8947 */ /* 0x000fea0003800000 */
[----:B------:R-:W0:Y:S01]  /*0ad0*/  LDC.64 R8, c[0x0][0x398] ;  /* 0x0000e600ff087b82 */ /* 0x000e220000000a00 */
[----:B------:R-:W-:Y:S01]  /*0ae0*/  ISETP.GE.U32.AND P0, PT, R10, 0x8, PT ;  /* 0x000000080a00780c */ /* 0x000fe20003f06070 */
[----:B------:R-:W-:Y:S01]  /*0af0*/  BSSY.RECONVERGENT B1, `(.L_x_5) ;  /* 0x0000036000017945 */ /* 0x000fe20003800200 */
[----:B------:R-:W-:-:S04]  /*0b00*/  LOP3.LUT R21, R7, 0x7, RZ, 0xc0, !PT ;  /* 0x0000000707157812 */ /* 0x000fc800078ec0ff */
[----:B------:R-:W-:-:S07]  /*0b10*/  ISETP.NE.AND P1, PT, R21, RZ, PT ;  /* 0x000000ff1500720c */ /* 0x000fce0003f25270 */
[----:B------:R-:W-:Y:S06]  /*0b20*/  @!P0 BRA `(.L_x_6) ;  /* 0x0000000000c88947 */ /* 0x000fec0003800000 */
[----:B------:R-:W1:Y:S01]  /*0b30*/  LDC.64 R10, c[0x0][0x380] ;  /* 0x0000e000ff0a7b82 */ /* 0x000e620000000a00 */
[----:B------:R-:W-:-:S04]  /*0b40*/  IMAD R16, R3, UR8, R6 ;  /* 0x0000000803107c24 */ /* 0x000fc8000f8e0206 */
[CCC-:B0-----:R-:W-:Y:S01]  /*0b50*/  IMAD R12, R16.reuse, R8.reuse, R5.reuse ;  /* 0x00000008100c7224 */ /* 0x1c1fe200078e0205 */
[C---:B------:R-:W-:Y:S02]  /*0b60*/  IADD3 R13, PT, PT, R16.reuse, 0x100, RZ ;  /* 0x00000100100d7810 */ /* 0x040fe40007ffe0ff */
[----:B------:R-:W-:Y:S01]  /*0b70*/  IADD3 R14, PT, PT, R16, 0x200, RZ ;  /* 0x00000200100e7810 */ /* 0x000fe20007ffe0ff */
[-CC-:B------:R-:W-:Y:S01]  /*0b80*/  IMAD R19, R12, R9.reuse, R4.reuse ;  /* 0x000000090c137224 */ /* 0x180fe200078e0204 */
[----:B------:R-:W-:Y:S01]  /*0b90*/  IADD3 R20, PT, PT, R16, 0x300, RZ ;  /* 0x0000030010147810 */ /* 0x000fe20007ffe0ff */
[-CC-:B------:R-:W-:Y:S02]  /*0ba0*/  IMAD R13, R13, R8.reuse, R5.reuse ;  /* 0x000000080d0d7224 */ /* 0x180fe400078e0205 */
[----:B------:R-:W-:Y:S02]  /*0bb0*/  IMAD R14, R14, R8, R5 ;  /* 0x000000080e0e7224 */ /* 0x000fe400078e0205 */
[----:B------:R-:W-:-:S02]  /*0bc0*/  IMAD R13, R13, R9, R4 ;  /* 0x000000090d0d7224 */ /* 0x000fc400078e0204 */
[----:B------:R-:W-:Y:S01]  /*0bd0*/  IMAD R23, R14, R9, R4 ;  /* 0x000000090e177224 */ /* 0x000fe200078e0204 */
[----:B------:R-:W-:Y:S01]  /*0be0*/  IADD3 R24, PT, PT, R16, 0x400, RZ ;  /* 0x0000040010187810 */ /* 0x000fe20007ffe0ff */
[----:B-1----:R-:W-:-:S04]  /*0bf0*/  IMAD.WIDE R18, R19, 0x4, R10 ;  /* 0x0000000413127825 */ /* 0x002fc800078e020a */
[--C-:B------:R-:W-:Y:S01]  /*0c00*/  IMAD.WIDE R14, R13, 0x4, R10.reuse ;  /* 0x000000040d0e7825 */ /* 0x100fe200078e020a */
[----:B------:R-:W2:Y:S03]  /*0c10*/  LDG.E.CONSTANT R17, desc[UR6][R18.64] ;  /* 0x0000000612117981 */ /* 0x000ea6000c1e9900 */
[----:B------:R-:W-:Y:S01]  /*0c20*/  IMAD.WIDE R12, R23, 0x4, R10 ;  /* 0x00000004170c7825 */ /* 0x000fe200078e020a */
[----:B------:R-:W-:Y:S01]  /*0c30*/  IADD3 R28, PT, PT, R16, 0x600, RZ ;  /* 0x00000600101c7810 */ /* 0x000fe20007ffe0ff */
[----:B------:R0:W3:Y:S02]  /*0c40*/  LDG.E.CONSTANT R14, desc[UR6][R14.64] ;  /* 0x000000060e0e7981 */ /* 0x0000e4000c1e9900 */
[-CC-:B------:R-:W-:Y:S02]  /*0c50*/  IMAD R23, R20, R8.reuse, R5.reuse ;  /* 0x0000000814177224 */ /* 0x180fe400078e0205 */
[----:B------:R-:W-:Y:S01]  /*0c60*/  VIADD R25, R16, 0x500 ;  /* 0x0000050010197836 */ /* 0x000fe20000000000 */
[----:B------:R1:W4:Y:S01]  /*0c70*/  LDG.E.CONSTANT R20, desc[UR6][R12.64] ;  /* 0x000000060c147981 */ /* 0x000322000c1e9900 */
[----:B------:R-:W-:Y:S01]  /*0c80*/  IMAD R24, R24, R8, R5 ;  /* 0x0000000818187224 */ /* 0x000fe200078e0205 */
[----:B------:R-:W-:Y:S01]  /*0c90*/  IADD3 R16, PT, PT, R16, 0x700, RZ ;  /* 0x0000070010107810 */ /* 0x000fe20007ffe0ff */
[----:B------:R-:W-:-:S02]  /*0ca0*/  IMAD R23, R23, R9, R4 ;  /* 0x0000000917177224 */ /* 0x000fc400078e0204 */
[----:B------:R-:W-:Y:S02]  /*0cb0*/  IMAD R26, R25, R8, R5 ;  /* 0x00000008191a7224 */ /* 0x000fe400078e0205 */
[----:B------:R-:W-:Y:S02]  /*0cc0*/  IMAD R27, R24, R9, R4 ;  /* 0x00000009181b7224 */ /* 0x000fe400078e0204 */
[----:B------:R-:W-:-:S04]  /*0cd0*/  IMAD.WIDE R24, R23, 0x4, R10 ;  /* 0x0000000417187825 */ /* 0x000fc800078e020a */
[----:B0-----:R-:W-:Y:S02]  /*0ce0*/  IMAD R15, R26, R9, R4 ;  /* 0x000000091a0f7224 */ /* 0x001fe400078e0204 */
[----:B------:R-:W-:Y:S01]  /*0cf0*/  IMAD R28, R28, R8, R5 ;  /* 0x000000081c1c7224 */ /* 0x000fe200078e0205 */
[----:B------:R-:W5:Y:S01]  /*0d00*/  LDG.E.CONSTANT R24, desc[UR6][R24.64] ;  /* 0x0000000618187981 */ /* 0x000f62000c1e9900 */
[----:B------:R-:W-:-:S04]  /*0d10*/  IMAD.WIDE R26, R27, 0x4, R10 ;  /* 0x000000041b1a7825 */ /* 0x000fc800078e020a */
[----:B------:R-:W-:Y:S02]  /*0d20*/  IMAD R16, R16, R8, R5 ;  /* 0x0000000810107224 */ /* 0x000fe400078e0205 */
[----:B------:R-:W-:Y:S01]  /*0d30*/  IMAD R19, R28, R9, R4 ;  /* 0x000000091c137224 */ /* 0x000fe200078e0204 */
[----:B------:R-:W5:Y:S01]  /*0d40*/  LDG.E.CONSTANT R26, desc[UR6][R26.64] ;  /* 0x000000061a1a7981 */ /* 0x000f62000c1e9900 */
[----:B-1----:R-:W-:-:S04]  /*0d50*/  IMAD.WIDE R12, R15, 0x4, R10 ;  /* 0x000000040f0c7825 */ /* 0x002fc800078e020a */
[----:B------:R-:W-:Y:S02]  /*0d60*/  IMAD R15, R16, R9, R4 ;  /* 0x00000009100f7224 */ /* 0x000fe400078e0204 */
[--C-:B------:R-:W-:Y:S01]  /*0d70*/  IMAD.WIDE R18, R19, 0x4, R10.reuse ;  /* 0x0000000413127825 */ /* 0x100fe200078e020a */
[----:B------:R-:W5:Y:S03]  /*0d80*/  LDG.E.CONSTANT R12, desc[UR6][R12.64] ;  /* 0x000000060c0c7981 */ /* 0x000f66000c1e9900 */
[----:B------:R-:W-:Y:S02]  /*0d90*/  IMAD.WIDE R10, R15, 0x4, R10 ;  /* 0x000000040f0a7825 */ /* 0x000fe400078e020a */
[----:B------:R-:W5:Y:S04]  /*0da0*/  LDG.E.CONSTANT R18, desc[UR6][R18.64] ;  /* 0x0000000612127981 */ /* 0x000f68000c1e9900 */
[----:B------:R-:W5:Y:S01]  /*0db0*/  LDG.E.CONSTANT R10, desc[UR6][R10.64] ;  /* 0x000000060a0a7981 */ /* 0x000f62000c1e9900 */
[----:B------:R-:W-:Y:S01]  /*0dc0*/  IADD3 R6, PT, PT, R6, 0x800, RZ ;  /* 0x0000080006067810 */ /* 0x000fe20007ffe0ff */
[----:B--2---:R-:W-:-:S04]  /*0dd0*/  FFMA R17, R17, R17, R22 ;  /* 0x0000001111117223 */ /* 0x004fc80000000016 */
[----:B---3--:R-:W-:-:S04]  /*0de0*/  FFMA R17, R14, R14, R17 ;  /* 0x0000000e0e117223 */ /* 0x008fc80000000011 */
[----:B----4-:R-:W-:-:S04]  /*0df0*/  FFMA R17, R20, R20, R17 ;  /* 0x0000001414117223 */ /* 0x010fc80000000011 */
[----:B-----5:R-:W-:-:S04]  /*0e00*/  FFMA R17, R24, R24, R17 ;  /* 0x0000001818117223 */ /* 0x020fc80000000011 */
[----:B------:R-:W-:-:S04]  /*0e10*/  FFMA R17, R26, R26, R17 ;  /* 0x0000001a1a117223 */ /* 0x000fc80000000011 */
[----:B------:R-:W-:-:S04]  /*0e20*/  FFMA R17, R12, R12, R17 ;  /* 0x0000000c0c117223 */ /* 0x000fc80000000011 */
[----:B------:R-:W-:-:S04]  /*0e30*/  FFMA R17, R18, R18, R17 ;  /* 0x0000001212117223 */ /* 0x000fc80000000011 */
[----:B------:R-:W-:-:S07]  /*0e40*/  FFMA R22, R10, R10, R17 ;  /* 0x0000000a0a167223 */ /* 0x000fce0000000011 */
.L_x_6:
[----:B------:R-:W-:Y:S05]  /*0e50*/  BSYNC.RECONVERGENT B1 ;  /* 0x0000000000017941 */ /* 0x000fea0003800200 */
.L_x_5:
[----:B------:R-:W-:Y:S05]  /*0e60*/  @!P1 BRA `(.L_x_1) ;  /* 0x0000000000b49947 */ /* 0x000fea0003800000 */
        /* <DEDUP_REMOVED lines=9> */
[C---:B------:R-:W-:Y:S01]  /*0f00*/  IADD3 R15, PT, PT, R12.reuse, 0x200, RZ ;  /* 0x000002000c0f7810 */ /* 0x040fe20007ffe0ff */
[-CC-:B------:R-:W-:Y:S01]  /*0f10*/  IMAD R13, R13, R9.reuse, R4.reuse ;  /* 0x000000090d0d7224 */ /* 0x180fe200078e0204 */
[----:B------:R-:W-:Y:S01]  /*0f20*/  IADD3 R17, PT, PT, R12, 0x300, RZ ;  /* 0x000003000c117810 */ /* 0x000fe20007ffe0ff */
[-CC-:B------:R-:W-:Y:S02]  /*0f30*/  IMAD R14, R14, R8.reuse, R5.reuse ;  /* 0x000000080e0e7224 */ /* 0x180fe400078e0205 */
[----:B------:R-:W-:Y:S02]  /*0f40*/  IMAD R16, R15, R8, R5 ;  /* 0x000000080f107224 */ /* 0x000fe400078e0205 */
[----:B------:R-:W-:-:S02]  /*0f50*/  IMAD R15, R14, R9, R4 ;  /* 0x000000090e0f7224 */ /* 0x000fc400078e0204 */
[----:B------:R-:W-:Y:S02]  /*0f60*/  IMAD R18, R17, R8, R5 ;  /* 0x0000000811127224 */ /* 0x000fe400078e0205 */
[----:B------:R-:W-:Y:S02]  /*0f70*/  IMAD R17, R16, R9, R4 ;  /* 0x0000000910117224 */ /* 0x000fe400078e0204 */
[----:B-1----:R-:W-:-:S04]  /*0f80*/  IMAD.WIDE R12, R13, 0x4, R10 ;  /* 0x000000040d0c7825 */ /* 0x002fc800078e020a */
[----:B------:R-:W-:Y:S02]  /*0f90*/  IMAD.WIDE R14, R15, 0x4, R10 ;  /* 0x000000040f0e7825 */ /* 0x000fe400078e020a */
[----:B------:R-:W2:Y:S02]  /*0fa0*/  LDG.E.CONSTANT R13, desc[UR6][R12.64] ;  /* 0x000000060c0d7981 */ /* 0x000ea4000c1e9900 */
[----:B------:R-:W-:Y:S02]  /*0fb0*/  IMAD R19, R18, R9, R4 ;  /* 0x0000000912137224 */ /* 0x000fe400078e0204 */
[--C-:B------:R-:W-:Y:S01]  /*0fc0*/  IMAD.WIDE R16, R17, 0x4, R10.reuse ;  /* 0x0000000411107825 */ /* 0x100fe200078e020a */
[----:B------:R-:W3:Y:S03]  /*0fd0*/  LDG.E.CONSTANT R15, desc[UR6][R14.64] ;  /* 0x000000060e0f7981 */ /* 0x000ee6000c1e9900 */
[----:B------:R-:W-:-:S02]  /*0fe0*/  IMAD.WIDE R10, R19, 0x4, R10 ;  /* 0x00000004130a7825 */ /* 0x000fc400078e020a */
[----:B------:R-:W4:Y:S04]  /*0ff0*/  LDG.E.CONSTANT R17, desc[UR6][R16.64] ;  /* 0x0000000610117981 */ /* 0x000f28000c1e9900 */
[----:B------:R-:W5:Y:S01]  /*1000*/  LDG.E.CONSTANT R11, desc[UR6][R10.64] ;  /* 0x000000060a0b7981 */ /* 0x000f62000c1e9900 */
[----:B------:R-:W-:Y:S01]  /*1010*/  IADD3 R6, PT, PT, R6, 0x400, RZ ;  /* 0x0000040006067810 */ /* 0x000fe20007ffe0ff */
[----:B--2---:R-:W-:-:S04]  /*1020*/  FFMA R22, R13, R13, R22 ;  /* 0x0000000d0d167223 */ /* 0x004fc80000000016 */
[----:B---3--:R-:W-:-:S04]  /*1030*/  FFMA R22, R15, R15, R22 ;  /* 0x0000000f0f167223 */ /* 0x008fc80000000016 */
[----:B----4-:R-:W-:-:S04]  /*1040*/  FFMA R22, R17, R17, R22 ;  /* 0x0000001111167223 */ /* 0x010fc80000000016 */
[----:B-----5:R-:W-:-:S07]  /*1050*/  FFMA R22, R11, R11, R22 ;  /* 0x0000000b0b167223 */ /* 0x020fce0000000016 */
.L_x_8:
[----:B------:R-:W-:Y:S05]  /*1060*/  BSYNC.RECONVERGENT B1 ;  /* 0x0000000000017941 */ /* 0x000fea0003800200 */
.L_x_7:
[----:B------:R-:W-:Y:S05]  /*1070*/  @!P1 BRA `(.L_x_1) ;  /* 0x0000000000309947 */ /* 0x000fea0003800000 */
[----:B------:R-:W1:Y:S01]  /*1080*/  LDC.64 R10, c[0x0][0x380] ;  /* 0x0000e000ff0a7b82 */ /* 0x000e620000000a00 */
[----:B------:R-:W-:-:S04]  /*1090*/  IMAD R6, R3, UR8, R6 ;  /* 0x0000000803067c24 */ /* 0x000fc8000f8e0206 */
[----:B0-----:R-:W-:Y:S01]  /*10a0*/  IMAD R6, R6, R8, R5 ;  /* 0x0000000806067224 */ /* 0x001fe200078e0205 */
[----:B------:R-:W-:-:S03]  /*10b0*/  IADD3 R8, PT, PT, -R7, RZ, RZ ;  /* 0x000000ff07087210 */ /* 0x000fc60007ffe1ff */
[----:B------:R-:W-:-:S07]  /*10c0*/  IMAD R9, R6, R9, R4 ;  /* 0x0000000906097224 */ /* 0x000fce00078e0204 */
.L_x_9:
[----:B-1----:R-:W-:-:S06]  /*10d0*/  IMAD.WIDE R6, R9, 0x4, R10 ;  /* 0x0000000409067825 */ /* 0x002fcc00078e020a */
[----:B------:R-:W2:Y:S01]  /*10e0*/  LDG.E.CONSTANT R7, desc[UR6][R6.64] ;  /* 0x0000000606077981 */ /* 0x000ea2000c1e9900 */
[----:B------:R-:W-:Y:S02]  /*10f0*/  IADD3 R8, PT, PT, R8, 0x1, RZ ;  /* 0x0000000108087810 */ /* 0x000fe40007ffe0ff */
[----:B------:R-:W-:Y:S02]  /*1100*/  LEA R9, R0, R9, 0x8 ;  /* 0x0000000900097211 */ /* 0x000fe400078e40ff */
[----:B------:R-:W-:Y:S01]  /*1110*/  ISETP.NE.AND P0, PT, R8, RZ, PT ;  /* 0x000000ff0800720c */ /* 0x000fe20003f05270 */
[----:B--2---:R-:W-:-:S12]  /*1120*/  FFMA R22, R7, R7, R22 ;  /* 0x0000000707167223 */ /* 0x004fd80000000016 */
[----:B------:R-:W-:Y:S05]  /*1130*/  @P0 BRA `(.L_x_9) ;  /* 0xfffffffc00e40947 */ /* 0x000fea000383ffff */
.L_x_1:
[----:B------:R-:W-:Y:S05]  /*1140*/  BSYNC.RECONVERGENT B0 ;  /* 0x0000000000007941 */ /* 0x000fea0003800200 */
.L_x_0:
[----:B------:R-:W1:Y:S01]  /*1150*/  S2UR UR5, SR_CgaCtaId ;  /* 0x00000000000579c3 */ /* 0x000e620000008800 */
[----:B------:R-:W-:Y:S01]  /*1160*/  UMOV UR4, 0x400 ;  /* 0x0000040000047882 */ /* 0x000fe20000000000 */
[C---:B------:R-:W-:Y:S02]  /*1170*/  ISETP.GT.U32.AND P0, PT, R2.reuse, 0x7f, PT ;  /* 0x0000007f0200780c */ /* 0x040fe40003f04070 */
[C---:B------:R-:W-:Y:S02]  /*1180*/  ISETP.GT.U32.AND P1, PT, R2.reuse, 0x3f, PT ;  /* 0x0000003f0200780c */ /* 0x040fe40003f24070 */
[-C--:B------:R-:W-:Y:S02]  /*1190*/  I2FP.F32.S32 R11, R3.reuse ;  /* 0x00000003000b7245 */ /* 0x080fe40000201400 */
[----:B------:R-:W-:Y:S01]  /*11a0*/  ISETP.GE.AND P2, PT, R2, R3, PT ;  /* 0x000000030200720c */ /* 0x000fe20003f46270 */
[----:B-1----:R-:W-:-:S06]  /*11b0*/  ULEA UR4, UR5, UR4, 0x18 ;  /* 0x0000000405047291 */ /* 0x002fcc000f8ec0ff */
[----:B------:R-:W-:-:S05]  /*11c0*/  LEA R15, R2, UR4, 0x2 ;  /* 0x00000004020f7c11 */ /* 0x000fca000f8e10ff */
[----:B------:R-:W-:Y:S01]  /*11d0*/  STS [R15], R22 ;  /* 0x000000160f007388 */ /* 0x000fe20000000800 */
[----:B------:R-:W-:Y:S06]  /*11e0*/  BAR.SYNC.DEFER_BLOCKING 0x0 ;  /* 0x0000000000007b1d */ /* 0x000fec0000010000 */
[----:B------:R-:W-:Y:S04]  /*11f0*/  @!P0 LDS R6, [R15+0x200] ;  /* 0x000200000f068984 */ /* 0x000fe80000000800 */
[----:B------:R-:W1:Y:S02]  /*1200*/  @!P0 LDS R7, [R15] ;  /* 0x000000000f078984 */ /* 0x000e640000000800 */
[----:B-1----:R-:W-:-:S05]  /*1210*/  @!P0 FADD R6, R6, R7 ;  /* 0x0000000706068221 */ /* 0x002fca0000000000 */
[----:B------:R-:W-:Y:S01]  /*1220*/  @!P0 STS [R15], R6 ;  /* 0x000000060f008388 */ /* 0x000fe20000000800 */
[----:B------:R-:W-:Y:S01]  /*1230*/  BAR.SYNC.DEFER_BLOCKING 0x0 ;  /* 0x0000000000007b1d */ /* 0x000fe20000010000 */
[----:B------:R-:W-:-:S05]  /*1240*/  ISETP.GT.U32.AND P0, PT, R2, 0x1f, PT ;  /* 0x0000001f0200780c */ /* 0x000fca0003f04070 */
[----:B------:R-:W-:Y:S04]  /*1250*/  @!P1 LDS R7, [R15+0x100] ;  /* 0x000100000f079984 */ /* 0x000fe80000000800 */
[----:B0-----:R-:W0:Y:S02]  /*1260*/  @!P1 LDS R8, [R15] ;  /* 0x000000000f089984 */ /* 0x001e240000000800 */
[----:B0-----:R-:W-:-:S05]  /*1270*/  @!P1 FADD R7, R7, R8 ;  /* 0x0000000807079221 */ /* 0x001fca0000000000 */
[----:B------:R-:W-:Y:S01]  /*1280*/  @!P1 STS [R15], R7 ;  /* 0x000000070f009388 */ /* 0x000fe20000000800 */
[----:B------:R-:W-:Y:S01]  /*1290*/  BAR.SYNC.DEFER_BLOCKING 0x0 ;  /* 0x0000000000007b1d */ /* 0x000fe20000010000 */
[----:B------:R-:W-:-:S05]  /*12a0*/  ISETP.GT.U32.AND P1, PT, R2, 0xf, PT ;  /* 0x0000000f0200780c */ /* 0x000fca0003f24070 */
[----:B------:R-:W-:Y:S04]  /*12b0*/  @!P0 LDS R8, [R15+0x80] ;  /* 0x000080000f088984 */ /* 0x000fe80000000800 */
[----:B------:R-:W0:Y:S02]  /*12c0*/  @!P0 LDS R9, [R15] ;  /* 0x000000000f098984 */ /* 0x000e240000000800 */
        /* <DEDUP_REMOVED lines=19> */
[----:B------:R0:W-:Y:S01]  /*1400*/  @!P1 STS [R15], R8 ;  /* 0x000000080f009388 */ /* 0x0001e20000000800 */
[----:B------:R-:W-:Y:S01]  /*1410*/  BAR.SYNC.DEFER_BLOCKING 0x0 ;  /* 0x0000000000007b1d */ /* 0x000fe20000010000 */
[----:B------:R-:W-:-:S05]  /*1420*/  ISETP.NE.AND P1, PT, R2, RZ, PT ;  /* 0x000000ff0200720c */ /* 0x000fca0003f25270 */
[----:B0-----:R-:W0:Y:S02]  /*1430*/  MUFU.RCP R8, R11 ;  /* 0x0000000b00087308 */ /* 0x001e240000001000 */
[----:B0-----:R-:W-:Y:S01]  /*1440*/  FFMA R13, -R11, R8, 1 ;  /* 0x3f8000000b0d7423 */ /* 0x001fe20000000108 */
[----:B------:R-:W-:Y:S03]  /*1450*/  @!P0 LDS R6, [R15+0x8] ;  /* 0x000008000f068984 */ /* 0x000fe60000000800 */
[----:B------:R-:W-:Y:S01]  /*1460*/  FFMA R13, R8, R13, R8 ;  /* 0x0000000d080d7223 */ /* 0x000fe20000000008 */
[----:B------:R-:W0:Y:S02]  /*1470*/  @!P0 LDS R9, [R15] ;  /* 0x000000000f098984 */ /* 0x000e240000000800 */
[----:B0-----:R-:W-:-:S05]  /*1480*/  @!P0 FADD R9, R6, R9 ;  /* 0x0000000906098221 */ /* 0x001fca0000000000 */
[----:B------:R-:W-:Y:S01]  /*1490*/  @!P0 STS [R15], R9 ;  /* 0x000000090f008388 */ /* 0x000fe20000000800 */
[----:B------:R-:W-:Y:S06]  /*14a0*/  BAR.SYNC.DEFER_BLOCKING 0x0 ;  /* 0x0000000000007b1d */ /* 0x000fec0000010000 */
[----:B------:R-:W-:Y:S04]  /*14b0*/  @!P1 LDS R6, [UR4+0x4] ;  /* 0x00000404ff069984 */ /* 0x000fe80008000800 */
[----:B------:R-:W0:Y:S02]  /*14c0*/  @!P1 LDS R7, [R15] ;  /* 0x000000000f079984 */ /* 0x000e240000000800 */
[----:B0-----:R-:W-:-:S05]  /*14d0*/  @!P1 FADD R7, R6, R7 ;  /* 0x0000000706079221 */ /* 0x001fca0000000000 */
[----:B------:R-:W-:Y:S01]  /*14e0*/  @!P1 STS [R15], R7 ;  /* 0x000000070f009388 */ /* 0x000fe20000000800 */
[----:B------:R-:W-:Y:S06]  /*14f0*/  BAR.SYNC.DEFER_BLOCKING 0x0 ;  /* 0x0000000000007b1d */ /* 0x000fec0000010000 */
[----:B------:R-:W0:Y:S02]  /*1500*/  LDS R6, [UR4] ;  /* 0x00000004ff067984 */ /* 0x000e240008000800 */
[----:B0-----:R-:W0:Y:S01]  /*1510*/  FCHK P0, R6, R11 ;  /* 0x0000000b06007302 */ /* 0x001e220000000000 */
[----:B------:R-:W-:-:S04]  /*1520*/  FFMA R8, R6, R13, RZ ;  /* 0x0000000d06087223 */ /* 0x000fc800000000ff */
[----:B------:R-:W-:-:S04]  /*1530*/  FFMA R3, -R11, R8, R6 ;  /* 0x000000080b037223 */ /* 0x000fc80000000106 */
[----:B------:R-:W-:Y:S01]  /*1540*/  FFMA R3, R13, R3, R8 ;  /* 0x000000030d037223 */ /* 0x000fe20000000008 */
[----:B0-----:R-:W-:Y:S06]  /*1550*/  @!P0 BRA `(.L_x_10) ;  /* 0x00000000000c8947 */ /* 0x001fec0003800000 */
[----:B------:R-:W-:-:S07]  /*1560*/  MOV R8, 0x1580 ;  /* 0x0000158000087802 */ /* 0x000fce0000000f00 */
[----:B------:R-:W-:Y:S05]  /*1570*/  CALL.REL.NOINC `($__internal_0_$__cuda_sm3x_div_rn_noftz_f32_slowpath) ;  /* 0x0000000400487944 */ /* 0x000fea0003c00000 */
[----:B------:R-:W-:-:S07]  /*1580*/  MOV R3, R10 ;  /* 0x0000000a00037202 */ /* 0x000fce0000000f00 */
.L_x_10:
[----:B------:R-:W0:Y:S02]  /*1590*/  LDCU UR4, c[0x0][0x3a0] ;  /* 0x00007400ff0477ac */ /* 0x000e240008000800 */
[----:B0-----:R-:W-:Y:S01]  /*15a0*/  FADD R6, R3, UR4 ;  /* 0x0000000403067e21 */ /* 0x001fe20008000000 */
[----:B------:R-:W-:Y:S06]  /*15b0*/  @P2 EXIT ;  /* 0x000000000000294d */ /* 0x000fec0003800000 */
[----:B------:R-:W0:Y:S01]  /*15c0*/  LDC R3, c[0x0][0x394] ;  /* 0x0000e500ff037b82 */ /* 0x000e220000000800 */
[----:B------:R-:W-:Y:S01]  /*15d0*/  FSETP.GEU.AND P0, PT, |R6|, 1.175494350822287508e-38, PT ;  /* 0x008000000600780b */ /* 0x000fe20003f0e200 */
[----:B------:R-:W-:Y:S01]  /*15e0*/  BSSY.RECONVERGENT B0, `(.L_x_11) ;  /* 0x000001f000007945 */ /* 0x000fe20003800200 */
[----:B------:R-:W-:-:S11]  /*15f0*/  LOP3.LUT R8, RZ, R2, RZ, 0x33, !PT ;  /* 0x00000002ff087212 */ /* 0x000fd600078e33ff */
[----:B------:R-:W-:-:S04]  /*1600*/  @!P0 FMUL R6, R6, 16777216 ;  /* 0x4b80000006068820 */ /* 0x000fc80000400000 */
[----:B------:R-:W1:Y:S01]  /*1610*/  MUFU.RSQ R10, R6 ;  /* 0x00000006000a7308 */ /* 0x000e620000001400 */
[----:B0-----:R-:W-:-:S04]  /*1620*/  IADD3 R11, PT, PT, R8, R3, RZ ;  /* 0x00000003080b7210 */ /* 0x001fc80007ffe0ff */
[C---:B------:R-:W-:Y:S02]  /*1630*/  LOP3.LUT R7, R11.reuse, 0x300, RZ, 0xc0, !PT ;  /* 0x000003000b077812 */ /* 0x040fe400078ec0ff */
[----:B------:R-:W-:Y:S02]  /*1640*/  ISETP.GE.U32.AND P2, PT, R11, 0x300, PT ;  /* 0x000003000b00780c */ /* 0x000fe40003f46070 */
[----:B------:R-:W-:Y:S01]  /*1650*/  ISETP.NE.AND P1, PT, R7, 0x300, PT ;  /* 0x000003000700780c */ /* 0x000fe20003f25270 */
[----:B-1----:R-:W-:-:S12]  /*1660*/  @!P0 FMUL R10, R10, 4096 ;  /* 0x458000000a0a8820 */ /* 0x002fd80000400000 */
[----:B------:R-:W-:Y:S05]  /*1670*/  @!P1 BRA `(.L_x_12) ;  /* 0x0000000000549947 */ /* 0x000fea0003800000 */
[----:B------:R-:W0:Y:S01]  /*1680*/  LDCU.64 UR4, c[0x0][0x398] ;  /* 0x00007300ff0477ac */ /* 0x000e220008000a00 */
[----:B------:R-:W1:Y:S01]  /*1690*/  LDC.64 R6, c[0x0][0x380] ;  /* 0x0000e000ff067b82 */ /* 0x000e620000000a00 */
[----:B------:R-:W-:Y:S01]  /*16a0*/  LEA.HI R11, R11, 0x1, RZ, 0x18 ;  /* 0x000000010b0b7811 */ /* 0x000fe200078fc0ff */
[----:B------:R-:W-:-:S03]  /*16b0*/  IMAD R14, R3, UR8, R2 ;  /* 0x00000008030e7c24 */ /* 0x000fc6000f8e0202 */
[C---:B------:R-:W-:Y:S02]  /*16c0*/  SHF.L.U32 R12, R11.reuse, 0x8, RZ ;  /* 0x000000080b0c7819 */ /* 0x040fe400000006ff */
[----:B------:R-:W-:Y:S01]  /*16d0*/  LOP3.LUT R11, R11, 0x3, RZ, 0xc0, !PT ;  /* 0x000000030b0b7812 */ /* 0x000fe200078ec0ff */
[----:B------:R-:W2:Y:S01]  /*16e0*/  LDC.64 R8, c[0x0][0x388] ;  /* 0x0000e200ff087b82 */ /* 0x000ea20000000a00 */
[----:B------:R-:W-:Y:S02]  /*16f0*/  LOP3.LUT R13, R12, 0x300, RZ, 0xc0, !PT ;  /* 0x000003000c0d7812 */ /* 0x000fe400078ec0ff */
[----:B------:R-:W-:Y:S02]  /*1700*/  IADD3 R11, PT, PT, -R11, RZ, RZ ;  /* 0x000000ff0b0b7210 */ /* 0x000fe40007ffe1ff */
[----:B------:R-:W-:Y:S01]  /*1710*/  IADD3 R2, PT, PT, R2, R13, RZ ;  /* 0x0000000d02027210 */ /* 0x000fe20007ffe0ff */
[----:B0-----:R-:W-:-:S04]  /*1720*/  IMAD R17, R14, UR4, R5 ;  /* 0x000000040e117c24 */ /* 0x001fc8000f8e0205 */
[----:B------:R-:W-:-:S07]  /*1730*/  IMAD R17, R17, UR5, R4 ;  /* 0x0000000511117c24 */ /* 0x000fce000f8e0204 */
.L_x_13:
[----:B-1----:R-:W-:-:S06]  /*1740*/  IMAD.WIDE R12, R17, 0x4, R6 ;  /* 0x00000004110c7825 */ /* 0x002fcc00078e0206 */
[----:B------:R-:W3:Y:S01]  /*1750*/  LDG.E.CONSTANT R13, desc[UR6][R12.64] ;  /* 0x000000060c0d7981 */ /* 0x000ee2000c1e9900 */
[----:B0-2---:R-:W-:Y:S01]  /*1760*/  IMAD.WIDE R14, R17, 0x4, R8 ;  /* 0x00000004110e7825 */ /* 0x005fe200078e0208 */
[----:B------:R-:W-:Y:S02]  /*1770*/  IADD3 R11, PT, PT, R11, 0x1, RZ ;  /* 0x000000010b0b7810 */ /* 0x000fe40007ffe0ff */
[----:B------:R-:W-:Y:S02]  /*1780*/  LEA R17, R0, R17, 0x8 ;  /* 0x0000001100117211 */ /* 0x000fe400078e40ff */
[----:B------:R-:W-:Y:S01]  /*1790*/  ISETP.NE.AND P0, PT, R11, RZ, PT ;  /* 0x000000ff0b00720c */ /* 0x000fe20003f05270 */
[----:B---3--:R-:W-:-:S05]  /*17a0*/  FMUL R19, R10, R13 ;  /* 0x0000000d0a137220 */ /* 0x008fca0000400000 */
[----:B------:R0:W-:Y:S07]  /*17b0*/  STG.E desc[UR6][R14.64], R19 ;  /* 0x000000130e007986 */ /* 0x0001ee000c101906 */
[----:B------:R-:W-:Y:S05]  /*17c0*/  @P0 BRA `(.L_x_13) ;  /* 0xfffffffc00dc0947 */ /* 0x000fea000383ffff */
.L_x_12:
[----:B------:R-:W-:Y:S05]  /*17d0*/  BSYNC.RECONVERGENT B0 ;  /* 0x0000000000007941 */ /* 0x000fea0003800200 */
.L_x_11:
[----:B------:R-:W-:Y:S05]  /*17e0*/  @!P2 EXIT ;  /* 0x000000000000a94d */ /* 0x000fea0003800000 */
[----:B------:R-:W1:Y:S01]  /*17f0*/  LDCU.64 UR4, c[0x0][0x398] ;  /* 0x00007300ff0477ac */ /* 0x000e620008000a00 */
[----:B------:R-:W2:Y:S01]  /*1800*/  LDC.64 R6, c[0x0][0x380] ;  /* 0x0000e000ff067b82 */ /* 0x000ea20000000a00 */
[----:B------:R-:W-:-:S05]  /*1810*/  IMAD R12, R3, UR8, R2 ;  /* 0x00000008030c7c24 */ /* 0x000fca000f8e0202 */
[C---:B0-----:R-:W-:Y:S02]  /*1820*/  IADD3 R14, PT, PT, R12.reuse, 0x100, RZ ;  /* 0x000001000c0e7810 */ /* 0x041fe40007ffe0ff */
[----:B------:R-:W0:Y:S01]  /*1830*/  LDC.64 R8, c[0x0][0x388] ;  /* 0x0000e200ff087b82 */ /* 0x000e220000000a00 */
[C---:B------:R-:W-:Y:S02]  /*1840*/  IADD3 R16, PT, PT, R12.reuse, 0x200, RZ ;  /* 0x000002000c107810 */ /* 0x040fe40007ffe0ff */
[C---:B------:R-:W-:Y:S01]  /*1850*/  IADD3 R18, PT, PT, R12.reuse, 0x300, RZ ;  /* 0x000003000c127810 */ /* 0x040fe20007ffe0ff */
[--C-:B-1----:R-:W-:Y:S02]  /*1860*/  IMAD R11, R12, UR4, R5.reuse ;  /* 0x000000040c0b7c24 */ /* 0x102fe4000f8e0205 */
[--C-:B------:R-:W-:Y:S02]  /*1870*/  IMAD R19, R14, UR4, R5.reuse ;  /* 0x000000040e137c24 */ /* 0x100fe4000f8e0205 */
[----:B------:R-:W-:-:S02]  /*1880*/  IMAD R21, R16, UR4, R5 ;  /* 0x0000000410157c24 */ /* 0x000fc4000f8e0205 */
[----:B------:R-:W-:Y:S02]  /*1890*/  IMAD R5, R18, UR4, R5 ;  /* 0x0000000412057c24 */ /* 0x000fe4000f8e0205 */
[--C-:B------:R-:W-:Y:S02]  /*18a0*/  IMAD R11, R11, UR5, R4.reuse ;  /* 0x000000050b0b7c24 */ /* 0x100fe4000f8e0204 */
[--C-:B------:R-:W-:Y:S02]  /*18b0*/  IMAD R19, R19, UR5, R4.reuse ;  /* 0x0000000513137c24 */ /* 0x100fe4000f8e0204 */
[--C-:B------:R-:W-:Y:S02]  /*18c0*/  IMAD R21, R21, UR5, R4.reuse ;  /* 0x0000000515157c24 */ /* 0x100fe4000f8e0204 */
[----:B------:R-:W-:-:S07]  /*18d0*/  IMAD R31, R5, UR5, R4 ;  /* 0x00000005051f7c24 */ /* 0x000fce000f8e0204 */
.L_x_14:
[----:B-12---:R-:W-:-:S04]  /*18e0*/  IMAD.WIDE R22, R11, 0x4, R6 ;  /* 0x000000040b167825 */ /* 0x006fc800078e0206 */
[--C-:B------:R-:W-:Y:S02]  /*18f0*/  IMAD.WIDE R24, R19, 0x4, R6.reuse ;  /* 0x0000000413187825 */ /* 0x100fe400078e0206 */
[----:B------:R-:W2:Y:S02]  /*1900*/  LDG.E.CONSTANT R23, desc[UR6][R22.64] ;  /* 0x0000000616177981 */ /* 0x000ea4000c1e9900 */
[--C-:B------:R-:W-:Y:S02]  /*1910*/  IMAD.WIDE R26, R21, 0x4, R6.reuse ;  /* 0x00000004151a7825 */ /* 0x100fe400078e0206 */
[----:B------:R-:W3:Y:S02]  /*1920*/  LDG.E.CONSTANT R25, desc[UR6][R24.64] ;  /* 0x0000000618197981 */ /* 0x000ee4000c1e9900 */
[----:B------:R-:W-:Y:S02]  /*1930*/  IMAD.WIDE R28, R31, 0x4, R6 ;  /* 0x000000041f1c7825 */ /* 0x000fe400078e0206 */
[----:B------:R-:W4:Y:S04]  /*1940*/  LDG.E.CONSTANT R27, desc[UR6][R26.64] ;  /* 0x000000061a1b7981 */ /* 0x000f28000c1e9900 */
[----:B------:R-:W5:Y:S01]  /*1950*/  LDG.E.CONSTANT R29, desc[UR6][R28.64] ;  /* 0x000000061c1d7981 */ /* 0x000f62000c1e9900 */
[----:B0-----:R-:W-:-:S04]  /*1960*/  IMAD.WIDE R4, R11, 0x4, R8 ;  /* 0x000000040b047825 */ /* 0x001fc800078e0208 */
[----:B------:R-:W-:-:S04]  /*1970*/  IMAD.WIDE R12, R19, 0x4, R8 ;  /* 0x00000004130c7825 */ /* 0x000fc800078e0208 */
[----:B------:R-:W-:-:S04]  /*1980*/  IMAD.WIDE R14, R21, 0x4, R8 ;  /* 0x00000004150e7825 */ /* 0x000fc800078e0208 */
[----:B------:R-:W-:Y:S01]  /*1990*/  IMAD.WIDE R16, R31, 0x4, R8 ;  /* 0x000000041f107825 */ /* 0x000fe200078e0208 */
[----:B------:R-:W-:-:S04]  /*19a0*/  IADD3 R2, PT, PT, R2, 0x400, RZ ;  /* 0x0000040002027810 */ /* 0x000fc80007ffe0ff */
[----:B------:R-:W-:Y:S01]  /*19b0*/  ISETP.GE.AND P0, PT, R2, R3, PT ;  /* 0x000000030200720c */ /* 0x000fe20003f06270 */
[C---:B------:R-:W-:Y:S01]  /*19c0*/  IMAD R19, R0.reuse, 0x400, R19 ;  /* 0x0000040000137824 */ /* 0x040fe200078e0213 */
[C---:B------:R-:W-:Y:S02]  /*19d0*/  LEA R21, R0.reuse, R21, 0xa ;  /* 0x0000001500157211 */ /* 0x040fe400078e50ff */
[C---:B------:R-:W-:Y:S02]  /*19e0*/  LEA R31, R0.reuse, R31, 0xa ;  /* 0x0000001f001f7211 */ /* 0x040fe400078e50ff */
[----:B------:R-:W-:Y:S01]  /*19f0*/  LEA R11, R0, R11, 0xa ;  /* 0x0000000b000b7211 */ /* 0x000fe200078e50ff */
[C---:B--2---:R-:W-:Y:S01]  /*1a00*/  FMUL R33, R10.reuse, R23 ;  /* 0x000000170a217220 */ /* 0x044fe20000400000 */
[----:B---3--:R-:W-:-:S04]  /*1a10*/  FMUL R35, R10, R25 ;  /* 0x000000190a237220 */ /* 0x008fc80000400000 */
[----:B------:R1:W-:Y:S01]  /*1a20*/  STG.E desc[UR6][R4.64], R33 ;  /* 0x0000002104007986 */ /* 0x0003e2000c101906 */
[----:B----4-:R-:W-:-:S03]  /*1a30*/  FMUL R37, R10, R27 ;  /* 0x0000001b0a257220 */ /* 0x010fc60000400000 */
[----:B------:R1:W-:Y:S01]  /*1a40*/  STG.E desc[UR6][R12.64], R35 ;  /* 0x000000230c007986 */ /* 0x0003e2000c101906 */
[----:B-----5:R-:W-:-:S03]  /*1a50*/  FMUL R23, R10, R29 ;  /* 0x0000001d0a177220 */ /* 0x020fc60000400000 */
[----:B------:R1:W-:Y:S04]  /*1a60*/  STG.E desc[UR6][R14.64], R37 ;  /* 0x000000250e007986 */ /* 0x0003e8000c101906 */
[----:B------:R1:W-:Y:S01]  /*1a70*/  STG.E desc[UR6][R16.64], R23 ;  /* 0x0000001710007986 */ /* 0x0003e2000c101906 */
[----:B------:R-:W-:Y:S05]  /*1a80*/  @!P0 BRA `(.L_x_14) ;  /* 0xfffffffc00948947 */ /* 0x000fea000383ffff */
[----:B------:R-:W-:Y:S05]  /*1a90*/  EXIT ;  /* 0x000000000000794d */ /* 0x000fea0003800000 */
        .weak           $__internal_0_$__cuda_sm3x_div_rn_noftz_f32_slowpath
        .type           $__internal_0_$__cuda_sm3x_div_rn_noftz_f32_slowpath,@function
        .size           $__internal_0_$__cuda_sm3x_div_rn_noftz_f32_slowpath,(.L_x_24 - $__internal_0_$__cuda_sm3x_div_rn_noftz_f32_slowpath)
$__internal_0_$__cuda_sm3x_div_rn_noftz_f32_slowpath:
[----:B------:R-:W-:Y:S02]  /*1aa0*/  SHF.R.U32.HI R7, RZ, 0x17, R11 ;  /* 0x00000017ff077819 */ /* 0x000fe4000001160b */
[----:B------:R-:W-:Y:S02]  /*1ab0*/  SHF.R.U32.HI R3, RZ, 0x17, R6 ;  /* 0x00000017ff037819 */ /* 0x000fe40000011606 */
[----:B------:R-:W-:Y:S02]  /*1ac0*/  LOP3.LUT R9, R7, 0xff, RZ, 0xc0, !PT ;  /* 0x000000ff07097812 */ /* 0x000fe400078ec0ff */
[----:B------:R-:W-:Y:S02]  /*1ad0*/  LOP3.LUT R7, R3, 0xff, RZ, 0xc0, !PT ;  /* 0x000000ff03077812 */ /* 0x000fe400078ec0ff */
[----:B------:R-:W-:Y:S02]  /*1ae0*/  IADD3 R14, PT, PT, R9, -0x1, RZ ;  /* 0xffffffff090e7810 */ /* 0x000fe40007ffe0ff */
[----:B------:R-:W-:-:S02]  /*1af0*/  IADD3 R13, PT, PT, R7, -0x1, RZ ;  /* 0xffffffff070d7810 */ /* 0x000fc40007ffe0ff */
[----:B------:R-:W-:Y:S02]  /*1b00*/  ISETP.GT.U32.AND P0, PT, R14, 0xfd, PT ;  /* 0x000000fd0e00780c */ /* 0x000fe40003f04070 */
[----:B------:R-:W-:Y:S02]  /*1b10*/  MOV R10, R6 ;  /* 0x00000006000a7202 */ /* 0x000fe40000000f00 */
[----:B------:R-:W-:-:S13]  /*1b20*/  ISETP.GT.U32.OR P0, PT, R13, 0xfd, P0 ;  /* 0x000000fd0d00780c */ /* 0x000fda0000704470 */
[----:B------:R-:W-:Y:S01]  /*1b30*/  @!P0 MOV R12, RZ ;  /* 0x000000ff000c8202 */ /* 0x000fe20000000f00 */
[----:B------:R-:W-:Y:S06]  /*1b40*/  @!P0 BRA `(.L_x_15) ;  /* 0x0000000000608947 */ /* 0x000fec0003800000 */
[----:B------:R-:W-:Y:S02]  /*1b50*/  FSETP.GTU.FTZ.AND P0, PT, |R6|, +INF , PT ;  /* 0x7f8000000600780b */ /* 0x000fe40003f1c200 */
[----:B------:R-:W-:Y:S02]  /*1b60*/  FSETP.GTU.FTZ.AND P1, PT, |R11|, +INF , PT ;  /* 0x7f8000000b00780b */ /* 0x000fe40003f3c200 */
[----:B------:R-:W-:Y:S02]  /*1b70*/  MOV R3, R11 ;  /* 0x0000000b00037202 */ /* 0x000fe40000000f00 */
[----:B------:R-:W-:-:S13]  /*1b80*/  PLOP3.LUT P0, PT, P0, P1, PT, 0xf8, 0x8f ;  /* 0x00000000008f781c */ /* 0x000fda0000703f70 */
[----:B------:R-:W-:Y:S05]  /*1b90*/  @P0 BRA `(.L_x_16) ;  /* 0x0000000400440947 */ /* 0x000fea0003800000 */
[----:B------:R-:W-:-:S13]  /*1ba0*/  LOP3.LUT P0, RZ, R11, 0x7fffffff, R10, 0xc8, !PT ;  /* 0x7fffffff0bff7812 */ /* 0x000fda000780c80a */
[----:B------:R-:W-:Y:S05]  /*1bb0*/  @!P0 BRA `(.L_x_17) ;  /* 0x0000000400348947 */ /* 0x000fea0003800000 */
[C---:B------:R-:W-:Y:S02]  /*1bc0*/  FSETP.NEU.FTZ.AND P3, PT, |R6|.reuse, +INF , PT ;  /* 0x7f8000000600780b */ /* 0x040fe40003f7d200 */
[----:B------:R-:W-:Y:S02]  /*1bd0*/  FSETP.NEU.FTZ.AND P1, PT, |R3|, +INF , PT ;  /* 0x7f8000000300780b */ /* 0x000fe40003f3d200 */
[----:B------:R-:W-:-:S11]  /*1be0*/  FSETP.NEU.FTZ.AND P0, PT, |R6|, +INF , PT ;  /* 0x7f8000000600780b */ /* 0x000fd60003f1d200 */
[----:B------:R-:W-:Y:S05]  /*1bf0*/  @!P1 BRA !P3, `(.L_x_17) ;  /* 0x0000000400249947 */ /* 0x000fea0005800000 */
[----:B------:R-:W-:-:S04]  /*1c00*/  LOP3.LUT P3, RZ, R10, 0x7fffffff, RZ, 0xc0, !PT ;  /* 0x7fffffff0aff7812 */ /* 0x000fc8000786c0ff */
[----:B------:R-:W-:-:S13]  /*1c10*/  PLOP3.LUT P1, PT, P1, P3, PT, 0x2f, 0xf2 ;  /* 0x0000000000f2781c */ /* 0x000fda0000f26577 */
[----:B------:R-:W-:Y:S05]  /*1c20*/  @P1 BRA `(.L_x_18) ;  /* 0x0000000400101947 */ /* 0x000fea0003800000 */
[----:B------:R-:W-:-:S04]  /*1c30*/  LOP3.LUT P1, RZ, R11, 0x7fffffff, RZ, 0xc0, !PT ;  /* 0x7fffffff0bff7812 */ /* 0x000fc8000782c0ff */
[----:B------:R-:W-:-:S13]  /*1c40*/  PLOP3.LUT P0, PT, P0, P1, PT, 0x2f, 0xf2 ;  /* 0x0000000000f2781c */ /* 0x000fda0000702577 */
[----:B------:R-:W-:Y:S05]  /*1c50*/  @P0 BRA `(.L_x_19) ;  /* 0x0000000000f80947 */ /* 0x000fea0003800000 */
[----:B------:R-:W-:Y:S02]  /*1c60*/  ISETP.GE.AND P0, PT, R13, RZ, PT ;  /* 0x000000ff0d00720c */ /* 0x000fe40003f06270 */
[----:B------:R-:W-:-:S11]  /*1c70*/  ISETP.GE.AND P1, PT, R14, RZ, PT ;  /* 0x000000ff0e00720c */ /* 0x000fd60003f26270 */
[----:B------:R-:W-:Y:S01]  /*1c80*/  @P0 MOV R12, RZ ;  /* 0x000000ff000c0202 */ /* 0x000fe20000000f00 */
[----:B------:R-:W-:Y:S01]  /*1c90*/  @!P0 FFMA R10, R6, 1.84467440737095516160e+19, RZ ;  /* 0x5f800000060a8823 */ /* 0x000fe200000000ff */
[----:B------:R-:W-:Y:S01]  /*1ca0*/  @!P0 MOV R12, 0xffffffc0 ;  /* 0xffffffc0000c8802 */ /* 0x000fe20000000f00 */
[----:B------:R-:W-:-:S03]  /*1cb0*/  @!P1 FFMA R11, R3, 1.84467440737095516160e+19, RZ ;  /* 0x5f800000030b9823 */ /* 0x000fc600000000ff */
[----:B------:R-:W-:-:S07]  /*1cc0*/  @!P1 IADD3 R12, PT, PT, R12, 0x40, RZ ;  /* 0x000000400c0c9810 */ /* 0x000fce0007ffe0ff */
.L_x_15:
[----:B------:R-:W-:Y:S02]  /*1cd0*/  LEA R6, R9, 0xc0800000, 0x17 ;  /* 0xc080000009067811 */ /* 0x000fe400078eb8ff */
[----:B------:R-:W-:Y:S02]  /*1ce0*/  IADD3 R7, PT, PT, R7, -0x7f, RZ ;  /* 0xffffff8107077810 */ /* 0x000fe40007ffe0ff */
[----:B------:R-:W-:-:S03]  /*1cf0*/  IADD3 R6, PT, PT, -R6, R11, RZ ;  /* 0x0000000b06067210 */ /* 0x000fc60007ffe1ff */
[C---:B------:R-:W-:Y:S01]  /*1d00*/  IMAD R3, R7.reuse, -0x800000, R10 ;  /* 0xff80000007037824 */ /* 0x040fe200078e020a */
[----:B------:R-:W0:Y:S01]  /*1d10*/  MUFU.RCP R11, R6 ;  /* 0x00000006000b7308 */ /* 0x000e220000001000 */
[----:B------:R-:W-:Y:S01]  /*1d20*/  FADD.FTZ R14, -R6, -RZ ;  /* 0x800000ff060e7221 */ /* 0x000fe20000010100 */
[----:B------:R-:W-:-:S04]  /*1d30*/  IADD3 R7, PT, PT, R7, 0x7f, -R9 ;  /* 0x0000007f07077810 */ /* 0x000fc80007ffe809 */
[----:B------:R-:W-:Y:S01]  /*1d40*/  IADD3 R7, PT, PT, R7, R12, RZ ;  /* 0x0000000c07077210 */ /* 0x000fe20007ffe0ff */
[----:B0-----:R-:W-:-:S04]  /*1d50*/  FFMA R16, R11, R14, 1 ;  /* 0x3f8000000b107423 */ /* 0x001fc8000000000e */
[----:B------:R-:W-:-:S04]  /*1d60*/  FFMA R13, R11, R16, R11 ;  /* 0x000000100b0d7223 */ /* 0x000fc8000000000b */
[----:B------:R-:W-:-:S04]  /*1d70*/  FFMA R10, R3, R13, RZ ;  /* 0x0000000d030a7223 */ /* 0x000fc800000000ff */
[----:B------:R-:W-:-:S04]  /*1d80*/  FFMA R11, R14, R10, R3 ;  /* 0x0000000a0e0b7223 */ /* 0x000fc80000000003 */
[----:B------:R-:W-:-:S04]  /*1d90*/  FFMA R16, R13, R11, R10 ;  /* 0x0000000b0d107223 */ /* 0x000fc8000000000a */
[----:B------:R-:W-:-:S04]  /*1da0*/  FFMA R11, R14, R16, R3 ;  /* 0x000000100e0b7223 */ /* 0x000fc80000000003 */
[----:B------:R-:W-:-:S05]  /*1db0*/  FFMA R10, R13, R11, R16 ;  /* 0x0000000b0d0a7223 */ /* 0x000fca0000000010 */
[----:B------:R-:W-:-:S04]  /*1dc0*/  SHF.R.U32.HI R3, RZ, 0x17, R10 ;  /* 0x00000017ff037819 */ /* 0x000fc8000001160a */
[----:B------:R-:W-:-:S04]  /*1dd0*/  LOP3.LUT R3, R3, 0xff, RZ, 0xc0, !PT ;  /* 0x000000ff03037812 */ /* 0x000fc800078ec0ff */
[----:B------:R-:W-:-:S04]  /*1de0*/  IADD3 R9, PT, PT, R3, R7, RZ ;  /* 0x0000000703097210 */ /* 0x000fc80007ffe0ff */
[----:B------:R-:W-:-:S04]  /*1df0*/  IADD3 R3, PT, PT, R9, -0x1, RZ ;  /* 0xffffffff09037810 */ /* 0x000fc80007ffe0ff */
[----:B------:R-:W-:-:S13]  /*1e00*/  ISETP.GE.U32.AND P0, PT, R3, 0xfe, PT ;  /* 0x000000fe0300780c */ /* 0x000fda0003f06070 */
[----:B------:R-:W-:Y:S05]  /*1e10*/  @!P0 BRA `(.L_x_20) ;  /* 0x0000000000808947 */ /* 0x000fea0003800000 */
[----:B------:R-:W-:-:S13]  /*1e20*/  ISETP.GT.AND P0, PT, R9, 0xfe, PT ;  /* 0x000000fe0900780c */ /* 0x000fda0003f04270 */
[----:B------:R-:W-:Y:S05]  /*1e30*/  @P0 BRA `(.L_x_21) ;  /* 0x00000000006c0947 */ /* 0x000fea0003800000 */
[----:B------:R-:W-:-:S13]  /*1e40*/  ISETP.GE.AND P0, PT, R9, 0x1, PT ;  /* 0x000000010900780c */ /* 0x000fda0003f06270 */
[----:B------:R-:W-:Y:S05]  /*1e50*/  @P0 BRA `(.L_x_22) ;  /* 0x0000000000980947 */ /* 0x000fea0003800000 */
[----:B------:R-:W-:Y:S02]  /*1e60*/  ISETP.GE.AND P0, PT, R9, -0x18, PT ;  /* 0xffffffe80900780c */ /* 0x000fe40003f06270 */
[----:B------:R-:W-:-:S11]  /*1e70*/  LOP3.LUT R10, R10, 0x80000000, RZ, 0xc0, !PT ;  /* 0x800000000a0a7812 */ /* 0x000fd600078ec0ff */
[----:B------:R-:W-:Y:S05]  /*1e80*/  @!P0 BRA `(.L_x_22) ;  /* 0x00000000008c8947 */ /* 0x000fea0003800000 */
[-CC-:B------:R-:W-:Y:S01]  /*1e90*/  FFMA.RZ R3, R13, R11.reuse, R16.reuse ;  /* 0x0000000b0d037223 */ /* 0x180fe2000000c010 */
[----:B------:R-:W-:Y:S01]  /*1ea0*/  IADD3 R12, PT, PT, R9, 0x20, RZ ;  /* 0x00000020090c7810 */ /* 0x000fe20007ffe0ff */
[-CC-:B------:R-:W-:Y:S01]  /*1eb0*/  FFMA.RM R6, R13, R11.reuse, R16.reuse ;  /* 0x0000000b0d067223 */ /* 0x180fe20000004010 */
[----:B------:R-:W-:Y:S02]  /*1ec0*/  ISETP.NE.AND P3, PT, R9, RZ, PT ;  /* 0x000000ff0900720c */ /* 0x000fe40003f65270 */
[----:B------:R-:W-:Y:S01]  /*1ed0*/  LOP3.LUT R7, R3, 0x7fffff, RZ, 0xc0, !PT ;  /* 0x007fffff03077812 */ /* 0x000fe200078ec0ff */
[----:B------:R-:W-:Y:S01]  /*1ee0*/  FFMA.RP R3, R13, R11, R16 ;  /* 0x0000000b0d037223 */ /* 0x000fe20000008010 */
[----:B------:R-:W-:Y:S02]  /*1ef0*/  ISETP.NE.AND P1, PT, R9, RZ, PT ;  /* 0x000000ff0900720c */ /* 0x000fe40003f25270 */
[----:B------:R-:W-:Y:S02]  /*1f00*/  LOP3.LUT R7, R7, 0x800000, RZ, 0xfc, !PT ;  /* 0x0080000007077812 */ /* 0x000fe400078efcff */
[----:B------:R-:W-:-:S02]  /*1f10*/  IADD3 R9, PT, PT, -R9, RZ, RZ ;  /* 0x000000ff09097210 */ /* 0x000fc40007ffe1ff */
[----:B------:R-:W-:Y:S02]  /*1f20*/  SHF.L.U32 R12, R7, R12, RZ ;  /* 0x0000000c070c7219 */ /* 0x000fe400000006ff */
[----:B------:R-:W-:Y:S02]  /*1f30*/  FSETP.NEU.FTZ.AND P0, PT, R3, R6, PT ;  /* 0x000000060300720b */ /* 0x000fe40003f1d000 */
[----:B------:R-:W-:Y:S02]  /*1f40*/  SEL R6, R9, RZ, P3 ;  /* 0x000000ff09067207 */ /* 0x000fe40001800000 */
[----:B------:R-:W-:Y:S02]  /*1f50*/  ISETP.NE.AND P1, PT, R12, RZ, P1 ;  /* 0x000000ff0c00720c */ /* 0x000fe40000f25270 */
[----:B------:R-:W-:Y:S02]  /*1f60*/  SHF.R.U32.HI R6, RZ, R6, R7 ;  /* 0x00000006ff067219 */ /* 0x000fe40000011607 */
[----:B------:R-:W-:-:S02]  /*1f70*/  PLOP3.LUT P0, PT, P0, P1, PT, 0xf8, 0x8f ;  /* 0x00000000008f781c */ /* 0x000fc40000703f70 */
[----:B------:R-:W-:Y:S02]  /*1f80*/  SHF.R.U32.HI R12, RZ, 0x1, R6 ;  /* 0x00000001ff0c7819 */ /* 0x000fe40000011606 */
[----:B------:R-:W-:-:S04]  /*1f90*/  SEL R3, RZ, 0x1, !P0 ;  /* 0x00000001ff037807 */ /* 0x000fc80004000000 */
[----:B------:R-:W-:-:S04]  /*1fa0*/  LOP3.LUT R3, R3, 0x1, R12, 0xf8, !PT ;  /* 0x0000000103037812 */ /* 0x000fc800078ef80c */
[----:B------:R-:W-:-:S04]  /*1fb0*/  LOP3.LUT R3, R3, R6, RZ, 0xc0, !PT ;  /* 0x0000000603037212 */ /* 0x000fc800078ec0ff */
[----:B------:R-:W-:-:S04]  /*1fc0*/  IADD3 R3, PT, PT, R12, R3, RZ ;  /* 0x000000030c037210 */ /* 0x000fc80007ffe0ff */
[----:B------:R-:W-:Y:S01]  /*1fd0*/  LOP3.LUT R10, R3, R10, RZ, 0xfc, !PT ;  /* 0x0000000a030a7212 */ /* 0x000fe200078efcff */
[----:B------:R-:W-:Y:S06]  /*1fe0*/  BRA `(.L_x_22) ;  /* 0x0000000000347947 */ /* 0x000fec0003800000 */
.L_x_21:
[----:B------:R-:W-:-:S04]  /*1ff0*/  LOP3.LUT R10, R10, 0x80000000, RZ, 0xc0, !PT ;  /* 0x800000000a0a7812 */ /* 0x000fc800078ec0ff */
[----:B------:R-:W-:Y:S01]  /*2000*/  LOP3.LUT R10, R10, 0x7f800000, RZ, 0xfc, !PT ;  /* 0x7f8000000a0a7812 */ /* 0x000fe200078efcff */
[----:B------:R-:W-:Y:S06]  /*2010*/  BRA `(.L_x_22) ;  /* 0x0000000000287947 */ /* 0x000fec0003800000 */
.L_x_20:
[----:B------:R-:W-:Y:S01]  /*2020*/  LEA R10, R7, R10, 0x17 ;  /* 0x0000000a070a7211 */ /* 0x000fe200078eb8ff */
[----:B------:R-:W-:Y:S06]  /*2030*/  BRA `(.L_x_22) ;  /* 0x0000000000207947 */ /* 0x000fec0003800000 */
.L_x_19:
[----:B------:R-:W-:-:S04]  /*2040*/  LOP3.LUT R10, R11, 0x80000000, R10, 0x48, !PT ;  /* 0x800000000b0a7812 */ /* 0x000fc800078e480a */
[----:B------:R-:W-:Y:S01]  /*2050*/  LOP3.LUT R10, R10, 0x7f800000, RZ, 0xfc, !PT ;  /* 0x7f8000000a0a7812 */ /* 0x000fe200078efcff */
[----:B------:R-:W-:Y:S06]  /*2060*/  BRA `(.L_x_22) ;  /* 0x0000000000147947 */ /* 0x000fec0003800000 */
.L_x_18:
[----:B------:R-:W-:Y:S01]  /*2070*/  LOP3.LUT R10, R11, 0x80000000, R10, 0x48, !PT ;  /* 0x800000000b0a7812 */ /* 0x000fe200078e480a */
[----:B------:R-:W-:Y:S06]  /*2080*/  BRA `(.L_x_22) ;  /* 0x00000000000c7947 */ /* 0x000fec0003800000 */
.L_x_17:
[----:B------:R-:W0:Y:S01]  /*2090*/  MUFU.RSQ R10, -QNAN ;  /* 0xffc00000000a7908 */ /* 0x000e220000001400 */
[----:B------:R-:W-:Y:S05]  /*20a0*/  BRA `(.L_x_22) ;  /* 0x0000000000047947 */ /* 0x000fea0003800000 */
.L_x_16:
[----:B------:R-:W-:-:S07]  /*20b0*/  FADD.FTZ R10, R6, R3 ;  /* 0x00000003060a7221 */ /* 0x000fce0000010000 */
.L_x_22:
[----:B------:R-:W-:-:S04]  /*20c0*/  HFMA2 R9, -RZ, RZ, 0, 0 ;  /* 0x00000000ff097431 */ /* 0x000fc800000001ff */
[----:B0-----:R-:W-:Y:S05]  /*20d0*/  RET.REL.NODEC R8 `(_Z18rmsnorm_dim1_nocubILi256EEvPKfPfiiiif) ;  /* 0xffffffdc08c87950 */ /* 0x001fea0003c3ffff */
.L_x_23:
[----:B------:R-:W-:-:S00]  /*20e0*/  BRA `(.L_x_23) ;  /* 0xfffffffc00fc7947 */ /* 0x000fc0000383ffff */
[----:B------:R-:W-:-:S00]  /*20f0*/  NOP ;  /* 0x0000000000007918 */ /* 0x000fc00000000000 */
        /* <DEDUP_REMOVED lines=8> */
.L_x_24:


//--------------------- .nv.shared._Z18rmsnorm_dim1_nocubILi256EEvPKfPfiiiif --------------------------
	.section	.nv.shared._Z18rmsnorm_dim1_nocubILi256EEvPKfPfiiiif,"aw",@nobits
	.sectionflags	@""
	.align	4
.nv.shared._Z18rmsnorm_dim1_nocubILi256EEvPKfPfiiiif:
	.zero		2048


//--------------------- .nv.shared.reserved.0     --------------------------
	.section	.nv.shared.reserved.0,"aw",@nobits
	.weak		__nv_reservedSMEM_offset_0_alias
	.size		__nv_reservedSMEM_offset_0_alias, 0, 64
	.other		__nv_reservedSMEM_offset_0_alias,@"STO_CUDA_RESERVED_SHARED STV_DEFAULT"
__nv_reservedSMEM_offset_0_alias:
	.zero		0
	.zero		64


//--------------------- .nv.constant0._Z18rmsnorm_dim1_nocubILi256EEvPKfPfiiiif --------------------------
	.section	.nv.constant0._Z18rmsnorm_dim1_nocubILi256EEvPKfPfiiiif,"a",@progbits
	.sectionflags	@""
	.align	4
.nv.constant0._Z18rmsnorm_dim1_nocubILi256EEvPKfPfiiiif:
	.zero		932


//--------------------- SYMBOLS --------------------------

	.type		.nv.reservedSmem.offset0,@object
	.size		.nv.reservedSmem.offset0,0x4
	.type		.nv.reservedSmem.cap,@object
	.size		.nv.reservedSmem.cap,0x4
